	.target	sm_103a

	.elftype	@"ET_EXEC"


//--------------------- .note.nv.tkinfo           --------------------------
	.section	.note.nv.tkinfo,"",@"SHT_NOTE"
	.sectionflags	@"SHF_NOTE_NV_TKINFO"
	.tkinfo
        /*0018*/ 	.word	0x00000002
        /*0030*/ 	.string	""
        /*0030*/ 	.string	"ptxas"
        /*0030*/ 	.string	"Cuda compilation tools, release 13.0, V13.0.88"
        /*0030*/ 	.string	"Build cuda_13.0.r13.0/compiler.36424714_0"
        /*0030*/ 	.string	"-arch sm_103a -m 64 "



//--------------------- .note.nv.cuinfo           --------------------------
	.section	.note.nv.cuinfo,"",@"SHT_NOTE"
	.sectionflags	@"SHF_NOTE_NV_CUINFO"
        /*0018*/ 	.short	0x0002
        /*001a*/ 	.short	0x0067
        /*001c*/ 	.short	0x0082
	.zero		2


//--------------------- .nv.info                  --------------------------
	.section	.nv.info,"",@"SHT_CUDA_INFO"
	.align	4


	//----- nvinfo : EIATTR_REGCOUNT
	.align		4
        /*0000*/ 	.byte	0x04, 0x2f
        /*0002*/ 	.short	(.L_1 - .L_0)
	.align		4
.L_0:
        /*0004*/ 	.word	index@(_ZN17fastertransformer36add_bias_input_COL32_int8I_DataTypeOINS_5half4EEEvPT_PKaPKS2_S7_iiPKf)
        /*0008*/ 	.word	0x0000001a


	//----- nvinfo : EIATTR_FRAME_SIZE
	.align		4
.L_1:
        /*000c*/ 	.byte	0x04, 0x11
        /*000e*/ 	.short	(.L_3 - .L_2)
	.align		4
.L_2:
        /*0010*/ 	.word	index@(_ZN17fastertransformer36add_bias_input_COL32_int8I_DataTypeOINS_5half4EEEvPT_PKaPKS2_S7_iiPKf)
        /*0014*/ 	.word	0x00000000


	//----- nvinfo : EIATTR_REGCOUNT
	.align		4
.L_3:
        /*0018*/ 	.byte	0x04, 0x2f
        /*001a*/ 	.short	(.L_5 - .L_4)
	.align		4
.L_4:
        /*001c*/ 	.word	index@(_ZN17fastertransformer37add_bias_input_COL32_int32I_DataTypeOINS_5half4EEEvPT_PKiPKS2_S7_iiPKfS9_i)
        /*0020*/ 	.word	0x00000018


	//----- nvinfo : EIATTR_FRAME_SIZE
	.align		4
.L_5:
        /*0024*/ 	.byte	0x04, 0x11
        /*0026*/ 	.short	(.L_7 - .L_6)
	.align		4
.L_6:
        /*0028*/ 	.word	index@(_ZN17fastertransformer37add_bias_input_COL32_int32I_DataTypeOINS_5half4EEEvPT_PKiPKS2_S7_iiPKfS9_i)
        /*002c*/ 	.word	0x00000000


	//----- nvinfo : EIATTR_REGCOUNT
	.align		4
.L_7:
        /*0030*/ 	.byte	0x04, 0x2f
        /*0032*/ 	.short	(.L_9 - .L_8)
	.align		4
.L_8:
        /*0034*/ 	.word	index@(_ZN17fastertransformer15addBiasResidualIfLi1EiEEvPT_PKT1_PKS1_S7_S7_PKfS9_ii)
        /*0038*/ 	.word	0x00000014


	//----- nvinfo : EIATTR_FRAME_SIZE
	.align		4
.L_9:
        /*003c*/ 	.byte	0x04, 0x11
        /*003e*/ 	.short	(.L_11 - .L_10)
	.align		4
.L_10:
        /*0040*/ 	.word	index@(_ZN17fastertransformer15addBiasResidualIfLi1EiEEvPT_PKT1_PKS1_S7_S7_PKfS9_ii)
        /*0044*/ 	.word	0x00000000


	//----- nvinfo : EIATTR_REGCOUNT
	.align		4
.L_11:
        /*0048*/ 	.byte	0x04, 0x2f
        /*004a*/ 	.short	(.L_13 - .L_12)
	.align		4
.L_12:
        /*004c*/ 	.word	index@(_ZN17fastertransformer15addBiasResidualIfLi1EfEEvPT_PKT1_PKS1_S7_S7_PKfS9_ii)
        /*0050*/ 	.word	0x00000010


	//----- nvinfo : EIATTR_FRAME_SIZE
	.align		4
.L_13:
        /*0054*/ 	.byte	0x04, 0x11
        /*0056*/ 	.short	(.L_15 - .L_14)
	.align		4
.L_14:
        /*0058*/ 	.word	index@(_ZN17fastertransformer15addBiasResidualIfLi1EfEEvPT_PKT1_PKS1_S7_S7_PKfS9_ii)
        /*005c*/ 	.word	0x00000000


	//----- nvinfo : EIATTR_REGCOUNT
	.align		4
.L_15:
        /*0060*/ 	.byte	0x04, 0x2f
        /*0062*/ 	.short	(.L_17 - .L_16)
	.align		4
.L_16:
        /*0064*/ 	.word	index@(_ZN17fastertransformer15addBiasResidualIfLi2EiEEvPT_PKT1_PKS1_S7_S7_PKfS9_ii)
        /*0068*/ 	.word	0x00000013


	//----- nvinfo : EIATTR_FRAME_SIZE
	.align		4
.L_17:
        /*006c*/ 	.byte	0x04, 0x11
        /*006e*/ 	.short	(.L_19 - .L_18)
	.align		4
.L_18:
        /*0070*/ 	.word	index@(_ZN17fastertransformer15addBiasResidualIfLi2EiEEvPT_PKT1_PKS1_S7_S7_PKfS9_ii)
        /*0074*/ 	.word	0x00000000


	//----- nvinfo : EIATTR_REGCOUNT
	.align		4
.L_19:
        /*0078*/ 	.byte	0x04, 0x2f
        /*007a*/ 	.short	(.L_21 - .L_20)
	.align		4
.L_20:
        /*007c*/ 	.word	index@(_ZN17fastertransformer15addBiasResidualIfLi2EfEEvPT_PKT1_PKS1_S7_S7_PKfS9_ii)
        /*0080*/ 	.word	0x00000012


	//----- nvinfo : EIATTR_FRAME_SIZE
	.align		4
.L_21:
        /*0084*/ 	.byte	0x04, 0x11
        /*0086*/ 	.short	(.L_23 - .L_22)
	.align		4
.L_22:
        /*0088*/ 	.word	index@(_ZN17fastertransformer15addBiasResidualIfLi2EfEEvPT_PKT1_PKS1_S7_S7_PKfS9_ii)
        /*008c*/ 	.word	0x00000000


	//----- nvinfo : EIATTR_REGCOUNT
	.align		4
.L_23:
        /*0090*/ 	.byte	0x04, 0x2f
        /*0092*/ 	.short	(.L_25 - .L_24)
	.align		4
.L_24:
        /*0094*/ 	.word	index@(_ZN17fastertransformer15addBiasResidualI6__halfLi1EiEEvPT_PKT1_PKS2_S8_S8_PKfSA_ii)
        /*0098*/ 	.word	0x00000012


	//----- nvinfo : EIATTR_FRAME_SIZE
	.align		4
.L_25:
        /*009c*/ 	.byte	0x04, 0x11
        /*009e*/ 	.short	(.L_27 - .L_26)
	.align		4
.L_26:
        /*00a0*/ 	.word	index@(_ZN17fastertransformer15addBiasResidualI6__halfLi1EiEEvPT_PKT1_PKS2_S8_S8_PKfSA_ii)
        /*00a4*/ 	.word	0x00000000


	//----- nvinfo : EIATTR_REGCOUNT
	.align		4
.L_27:
        /*00a8*/ 	.byte	0x04, 0x2f
        /*00aa*/ 	.short	(.L_29 - .L_28)
	.align		4
.L_28:
        /*00ac*/ 	.word	index@(_ZN17fastertransformer15addBiasResidualI6__halfLi1ES1_EEvPT_PKT1_PKS2_S8_S8_PKfSA_ii)
        /*00b0*/ 	.word	0x00000010


	//----- nvinfo : EIATTR_FRAME_SIZE
	.align		4
.L_29:
        /*00b4*/ 	.byte	0x04, 0x11
        /*00b6*/ 	.short	(.L_31 - .L_30)
	.align		4
.L_30:
        /*00b8*/ 	.word	index@(_ZN17fastertransformer15addBiasResidualI6__halfLi1ES1_EEvPT_PKT1_PKS2_S8_S8_PKfSA_ii)
        /*00bc*/ 	.word	0x00000000


	//----- nvinfo : EIATTR_REGCOUNT
	.align		4
.L_31:
        /*00c0*/ 	.byte	0x04, 0x2f
        /*00c2*/ 	.short	(.L_33 - .L_32)
	.align		4
.L_32:
        /*00c4*/ 	.word	index@(_ZN17fastertransformer15addBiasResidualI6__halfLi2EiEEvPT_PKT1_PKS2_S8_S8_PKfSA_ii)
        /*00c8*/ 	.word	0x00000012


	//----- nvinfo : EIATTR_FRAME_SIZE
	.align		4
.L_33:
        /*00cc*/ 	.byte	0x04, 0x11
        /*00ce*/ 	.short	(.L_35 - .L_34)
	.align		4
.L_34:
        /*00d0*/ 	.word	index@(_ZN17fastertransformer15addBiasResidualI6__halfLi2EiEEvPT_PKT1_PKS2_S8_S8_PKfSA_ii)
        /*00d4*/ 	.word	0x00000000


	//----- nvinfo : EIATTR_REGCOUNT
	.align		4
.L_35:
        /*00d8*/ 	.byte	0x04, 0x2f
        /*00da*/ 	.short	(.L_37 - .L_36)
	.align		4
.L_36:
        /*00dc*/ 	.word	index@(_ZN17fastertransformer15addBiasResidualI6__halfLi2ES1_EEvPT_PKT1_PKS2_S8_S8_PKfSA_ii)
        /*00e0*/ 	.word	0x00000012


	//----- nvinfo : EIATTR_FRAME_SIZE
	.align		4
.L_37:
        /*00e4*/ 	.byte	0x04, 0x11
        /*00e6*/ 	.short	(.L_39 - .L_38)
	.align		4
.L_38:
        /*00e8*/ 	.word	index@(_ZN17fastertransformer15addBiasResidualI6__halfLi2ES1_EEvPT_PKT1_PKS2_S8_S8_PKfSA_ii)
        /*00ec*/ 	.word	0x00000000


	//----- nvinfo : EIATTR_REGCOUNT
	.align		4
.L_39:
        /*00f0*/ 	.byte	0x04, 0x2f
        /*00f2*/ 	.short	(.L_41 - .L_40)
	.align		4
.L_40:
        /*00f4*/ 	.word	index@(_ZN17fastertransformer27addBiasAttentionFfnResidualIfEEvPT_PKS1_S4_S4_iii)
        /*00f8*/ 	.word	0x00000010


	//----- nvinfo : EIATTR_FRAME_SIZE
	.align		4
.L_41:
        /*00fc*/ 	.byte	0x04, 0x11
        /*00fe*/ 	.short	(.L_43 - .L_42)
	.align		4
.L_42:
        /*0100*/ 	.word	index@(_ZN17fastertransformer27addBiasAttentionFfnResidualIfEEvPT_PKS1_S4_S4_iii)
        /*0104*/ 	.word	0x00000000


	//----- nvinfo : EIATTR_REGCOUNT
	.align		4
.L_43:
        /*0108*/ 	.byte	0x04, 0x2f
        /*010a*/ 	.short	(.L_45 - .L_44)
	.align		4
.L_44:
        /*010c*/ 	.word	index@(_ZN17fastertransformer27addBiasAttentionFfnResidualIfEEvPT_PKS1_S4_S4_S4_iii)
        /*0110*/ 	.word	0x00000012


	//----- nvinfo : EIATTR_FRAME_SIZE
	.align		4
.L_45:
        /*0114*/ 	.byte	0x04, 0x11
        /*0116*/ 	.short	(.L_47 - .L_46)
	.align		4
.L_46:
        /*0118*/ 	.word	index@(_ZN17fastertransformer27addBiasAttentionFfnResidualIfEEvPT_PKS1_S4_S4_S4_iii)
        /*011c*/ 	.word	0x00000000


	//----- nvinfo : EIATTR_REGCOUNT
	.align		4
.L_47:
        /*0120*/ 	.byte	0x04, 0x2f
        /*0122*/ 	.short	(.L_49 - .L_48)
	.align		4
.L_48:
        /*0124*/ 	.word	index@(_ZN17fastertransformer27addBiasAttentionFfnResidualI6__halfEEvPT_PKS2_S5_S5_iii)
        /*0128*/ 	.word	0x00000010


	//----- nvinfo : EIATTR_FRAME_SIZE
	.align		4
.L_49:
        /*012c*/ 	.byte	0x04, 0x11
        /*012e*/ 	.short	(.L_51 - .L_50)
	.align		4
.L_50:
        /*0130*/ 	.word	index@(_ZN17fastertransformer27addBiasAttentionFfnResidualI6__halfEEvPT_PKS2_S5_S5_iii)
        /*0134*/ 	.word	0x00000000


	//----- nvinfo : EIATTR_REGCOUNT
	.align		4
.L_51:
        /*0138*/ 	.byte	0x04, 0x2f
        /*013a*/ 	.short	(.L_53 - .L_52)
	.align		4
.L_52:
        /*013c*/ 	.word	index@(_ZN17fastertransformer27addBiasAttentionFfnResidualI6__halfEEvPT_PKS2_S5_S5_S5_iii)
        /*0140*/ 	.word	0x00000010


	//----- nvinfo : EIATTR_FRAME_SIZE
	.align		4
.L_53:
        /*0144*/ 	.byte	0x04, 0x11
        /*0146*/ 	.short	(.L_55 - .L_54)
	.align		4
.L_54:
        /*0148*/ 	.word	index@(_ZN17fastertransformer27addBiasAttentionFfnResidualI6__halfEEvPT_PKS2_S5_S5_S5_iii)
        /*014c*/ 	.word	0x00000000


	//----- nvinfo : EIATTR_REGCOUNT
	.align		4
.L_55:
        /*0150*/ 	.byte	0x04, 0x2f
        /*0152*/ 	.short	(.L_57 - .L_56)
	.align		4
.L_56:
        /*0154*/ 	.word	index@(_ZN17fastertransformer13T5addResidualIfEEvPT_PKS1_ii)
        /*0158*/ 	.word	0x0000000a


	//----- nvinfo : EIATTR_FRAME_SIZE
	.align		4
.L_57:
        /*015c*/ 	.byte	0x04, 0x11
        /*015e*/ 	.short	(.L_59 - .L_58)
	.align		4
.L_58:
        /*0160*/ 	.word	index@(_ZN17fastertransformer13T5addResidualIfEEvPT_PKS1_ii)
        /*0164*/ 	.word	0x00000000


	//----- nvinfo : EIATTR_REGCOUNT
	.align		4
.L_59:
        /*0168*/ 	.byte	0x04, 0x2f
        /*016a*/ 	.short	(.L_61 - .L_60)
	.align		4
.L_60:
        /*016c*/ 	.word	index@(_ZN17fastertransformer13T5addResidualI6__halfEEvPT_PKS2_ii)
        /*0170*/ 	.word	0x0000000a


	//----- nvinfo : EIATTR_FRAME_SIZE
	.align		4
.L_61:
        /*0174*/ 	.byte	0x04, 0x11
        /*0176*/ 	.short	(.L_63 - .L_62)
	.align		4
.L_62:
        /*0178*/ 	.word	index@(_ZN17fastertransformer13T5addResidualI6__halfEEvPT_PKS2_ii)
        /*017c*/ 	.word	0x00000000


	//----- nvinfo : EIATTR_REGCOUNT
	.align		4
.L_63:
        /*0180*/ 	.byte	0x04, 0x2f
        /*0182*/ 	.short	(.L_65 - .L_64)
	.align		4
.L_64:
        /*0184*/ 	.word	index@(_ZN17fastertransformer36add_bias_input_COL32_int8I_DataTypeOIfEEvPT_PKaPKS1_S6_iiPKf)
        /*0188*/ 	.word	0x0000001c


	//----- nvinfo : EIATTR_FRAME_SIZE
	.align		4
.L_65:
        /*018c*/ 	.byte	0x04, 0x11
        /*018e*/ 	.short	(.L_67 - .L_66)
	.align		4
.L_66:
        /*0190*/ 	.word	index@(_ZN17fastertransformer36add_bias_input_COL32_int8I_DataTypeOIfEEvPT_PKaPKS1_S6_iiPKf)
        /*0194*/ 	.word	0x00000000


	//----- nvinfo : EIATTR_REGCOUNT
	.align		4
.L_67:
        /*0198*/ 	.byte	0x04, 0x2f
        /*019a*/ 	.short	(.L_69 - .L_68)
	.align		4
.L_68:
        /*019c*/ 	.word	index@(_ZN17fastertransformer36add_bias_input_COL32_int8I_DataTypeOI6__halfEEvPT_PKaPKS2_S7_iiPKf)
        /*01a0*/ 	.word	0x0000001a


	//----- nvinfo : EIATTR_FRAME_SIZE
	.align		4
.L_69:
        /*01a4*/ 	.byte	0x04, 0x11
        /*01a6*/ 	.short	(.L_71 - .L_70)
	.align		4
.L_70:
        /*01a8*/ 	.word	index@(_ZN17fastertransformer36add_bias_input_COL32_int8I_DataTypeOI6__halfEEvPT_PKaPKS2_S7_iiPKf)
        /*01ac*/ 	.word	0x00000000


	//----- nvinfo : EIATTR_REGCOUNT
	.align		4
.L_71:
        /*01b0*/ 	.byte	0x04, 0x2f
        /*01b2*/ 	.short	(.L_73 - .L_72)
	.align		4
.L_72:
        /*01b4*/ 	.word	index@(_ZN17fastertransformer37add_bias_input_COL32_int32I_DataTypeOIfEEvPT_PKiPKS1_S6_iiPKfS8_i)
        /*01b8*/ 	.word	0x0000001e


	//----- nvinfo : EIATTR_FRAME_SIZE
	.align		4
.L_73:
        /*01bc*/ 	.byte	0x04, 0x11
        /*01be*/ 	.short	(.L_75 - .L_74)
	.align		4
.L_74:
        /*01c0*/ 	.word	index@(_ZN17fastertransformer37add_bias_input_COL32_int32I_DataTypeOIfEEvPT_PKiPKS1_S6_iiPKfS8_i)
        /*01c4*/ 	.word	0x00000000


	//----- nvinfo : EIATTR_REGCOUNT
	.align		4
.L_75:
        /*01c8*/ 	.byte	0x04, 0x2f
        /*01ca*/ 	.short	(.L_77 - .L_76)
	.align		4
.L_76:
        /*01cc*/ 	.word	index@(_ZN17fastertransformer37add_bias_input_COL32_int32I_DataTypeOI6__halfEEvPT_PKiPKS2_S7_iiPKfS9_i)
        /*01d0*/ 	.word	0x0000001c


	//----- nvinfo : EIATTR_FRAME_SIZE
	.align		4
.L_77:
        /*01d4*/ 	.byte	0x04, 0x11
        /*01d6*/ 	.short	(.L_79 - .L_78)
	.align		4
.L_78:
        /*01d8*/ 	.word	index@(_ZN17fastertransformer37add_bias_input_COL32_int32I_DataTypeOI6__halfEEvPT_PKiPKS2_S7_iiPKfS9_i)
        /*01dc*/ 	.word	0x00000000


	//----- nvinfo : EIATTR_MIN_STACK_SIZE
	.align		4
.L_79:
        /*01e0*/ 	.byte	0x04, 0x12
        /*01e2*/ 	.short	(.L_81 - .L_80)
	.align		4
.L_80:
        /*01e4*/ 	.word	index@(_ZN17fastertransformer37add_bias_input_COL32_int32I_DataTypeOI6__halfEEvPT_PKiPKS2_S7_iiPKfS9_i)
        /*01e8*/ 	.word	0x00000000


	//----- nvinfo : EIATTR_MIN_STACK_SIZE
	.align		4
.L_81:
        /*01ec*/ 	.byte	0x04, 0x12
        /*01ee*/ 	.short	(.L_83 - .L_82)
	.align		4
.L_82:
        /*01f0*/ 	.word	index@(_ZN17fastertransformer37add_bias_input_COL32_int32I_DataTypeOIfEEvPT_PKiPKS1_S6_iiPKfS8_i)
        /*01f4*/ 	.word	0x00000000


	//----- nvinfo : EIATTR_MIN_STACK_SIZE
	.align		4
.L_83:
        /*01f8*/ 	.byte	0x04, 0x12
        /*01fa*/ 	.short	(.L_85 - .L_84)
	.align		4
.L_84:
        /*01fc*/ 	.word	index@(_ZN17fastertransformer36add_bias_input_COL32_int8I_DataTypeOI6__halfEEvPT_PKaPKS2_S7_iiPKf)
        /*0200*/ 	.word	0x00000000


	//----- nvinfo : EIATTR_MIN_STACK_SIZE
	.align		4
.L_85:
        /*0204*/ 	.byte	0x04, 0x12
        /*0206*/ 	.short	(.L_87 - .L_86)
	.align		4
.L_86:
        /*0208*/ 	.word	index@(_ZN17fastertransformer36add_bias_input_COL32_int8I_DataTypeOIfEEvPT_PKaPKS1_S6_iiPKf)
        /*020c*/ 	.word	0x00000000


	//----- nvinfo : EIATTR_MIN_STACK_SIZE
	.align		4
.L_87:
        /*0210*/ 	.byte	0x04, 0x12
        /*0212*/ 	.short	(.L_89 - .L_88)
	.align		4
.L_88:
        /*0214*/ 	.word	index@(_ZN17fastertransformer13T5addResidualI6__halfEEvPT_PKS2_ii)
        /*0218*/ 	.word	0x00000000


	//----- nvinfo : EIATTR_MIN_STACK_SIZE
	.align		4
.L_89:
        /*021c*/ 	.byte	0x04, 0x12
        /*021e*/ 	.short	(.L_91 - .L_90)
	.align		4
.L_90:
        /*0220*/ 	.word	index@(_ZN17fastertransformer13T5addResidualIfEEvPT_PKS1_ii)
        /*0224*/ 	.word	0x00000000


	//----- nvinfo : EIATTR_MIN_STACK_SIZE
	.align		4
.L_91:
        /*0228*/ 	.byte	0x04, 0x12
        /*022a*/ 	.short	(.L_93 - .L_92)
	.align		4
.L_92:
        /*022c*/ 	.word	index@(_ZN17fastertransformer27addBiasAttentionFfnResidualI6__halfEEvPT_PKS2_S5_S5_S5_iii)
        /*0230*/ 	.word	0x00000000


	//----- nvinfo : EIATTR_MIN_STACK_SIZE
	.align		4
.L_93:
        /*0234*/ 	.byte	0x04, 0x12
        /*0236*/ 	.short	(.L_95 - .L_94)
	.align		4
.L_94:
        /*0238*/ 	.word	index@(_ZN17fastertransformer27addBiasAttentionFfnResidualI6__halfEEvPT_PKS2_S5_S5_iii)
        /*023c*/ 	.word	0x00000000


	//----- nvinfo : EIATTR_MIN_STACK_SIZE
	.align		4
.L_95:
        /*0240*/ 	.byte	0x04, 0x12
        /*0242*/ 	.short	(.L_97 - .L_96)
	.align		4
.L_96:
        /*0244*/ 	.word	index@(_ZN17fastertransformer27addBiasAttentionFfnResidualIfEEvPT_PKS1_S4_S4_S4_iii)
        /*0248*/ 	.word	0x00000000


	//----- nvinfo : EIATTR_MIN_STACK_SIZE
	.align		4
.L_97:
        /*024c*/ 	.byte	0x04, 0x12
        /*024e*/ 	.short	(.L_99 - .L_98)
	.align		4
.L_98:
        /*0250*/ 	.word	index@(_ZN17fastertransformer27addBiasAttentionFfnResidualIfEEvPT_PKS1_S4_S4_iii)
        /*0254*/ 	.word	0x00000000


	//----- nvinfo : EIATTR_MIN_STACK_SIZE
	.align		4
.L_99:
        /*0258*/ 	.byte	0x04, 0x12
        /*025a*/ 	.short	(.L_101 - .L_100)
	.align		4
.L_100:
        /*025c*/ 	.word	index@(_ZN17fastertransformer15addBiasResidualI6__halfLi2ES1_EEvPT_PKT1_PKS2_S8_S8_PKfSA_ii)
        /*0260*/ 	.word	0x00000000


	//----- nvinfo : EIATTR_MIN_STACK_SIZE
	.align		4
.L_101:
        /*0264*/ 	.byte	0x04, 0x12
        /*0266*/ 	.short	(.L_103 - .L_102)
	.align		4
.L_102:
        /*0268*/ 	.word	index@(_ZN17fastertransformer15addBiasResidualI6__halfLi2EiEEvPT_PKT1_PKS2_S8_S8_PKfSA_ii)
        /*026c*/ 	.word	0x00000000


	//----- nvinfo : EIATTR_MIN_STACK_SIZE
	.align		4
.L_103:
        /*0270*/ 	.byte	0x04, 0x12
        /*0272*/ 	.short	(.L_105 - .L_104)
	.align		4
.L_104:
        /*0274*/ 	.word	index@(_ZN17fastertransformer15addBiasResidualI6__halfLi1ES1_EEvPT_PKT1_PKS2_S8_S8_PKfSA_ii)
        /*0278*/ 	.word	0x00000000


	//----- nvinfo : EIATTR_MIN_STACK_SIZE
	.align		4
.L_105:
        /*027c*/ 	.byte	0x04, 0x12
        /*027e*/ 	.short	(.L_107 - .L_106)
	.align		4
.L_106:
        /*0280*/ 	.word	index@(_ZN17fastertransformer15addBiasResidualI6__halfLi1EiEEvPT_PKT1_PKS2_S8_S8_PKfSA_ii)
        /*0284*/ 	.word	0x00000000


	//----- nvinfo : EIATTR_MIN_STACK_SIZE
	.align		4
.L_107:
        /*0288*/ 	.byte	0x04, 0x12
        /*028a*/ 	.short	(.L_109 - .L_108)
	.align		4
.L_108:
        /*028c*/ 	.word	index@(_ZN17fastertransformer15addBiasResidualIfLi2EfEEvPT_PKT1_PKS1_S7_S7_PKfS9_ii)
        /*0290*/ 	.word	0x00000000


	//----- nvinfo : EIATTR_MIN_STACK_SIZE
	.align		4
.L_109:
        /*0294*/ 	.byte	0x04, 0x12
        /*0296*/ 	.short	(.L_111 - .L_110)
	.align		4
.L_110:
        /*0298*/ 	.word	index@(_ZN17fastertransformer15addBiasResidualIfLi2EiEEvPT_PKT1_PKS1_S7_S7_PKfS9_ii)
        /*029c*/ 	.word	0x00000000


	//----- nvinfo : EIATTR_MIN_STACK_SIZE
	.align		4
.L_111:
        /*02a0*/ 	.byte	0x04, 0x12
        /*02a2*/ 	.short	(.L_113 - .L_112)
	.align		4
.L_112:
        /*02a4*/ 	.word	index@(_ZN17fastertransformer15addBiasResidualIfLi1EfEEvPT_PKT1_PKS1_S7_S7_PKfS9_ii)
        /*02a8*/ 	.word	0x00000000


	//----- nvinfo : EIATTR_MIN_STACK_SIZE
	.align		4
.L_113:
        /*02ac*/ 	.byte	0x04, 0x12
        /*02ae*/ 	.short	(.L_115 - .L_114)
	.align		4
.L_114:
        /*02b0*/ 	.word	index@(_ZN17fastertransformer15addBiasResidualIfLi1EiEEvPT_PKT1_PKS1_S7_S7_PKfS9_ii)
        /*02b4*/ 	.word	0x00000000


	//----- nvinfo : EIATTR_MIN_STACK_SIZE
	.align		4
.L_115:
        /*02b8*/ 	.byte	0x04, 0x12
        /*02ba*/ 	.short	(.L_117 - .L_116)
	.align		4
.L_116:
        /*02bc*/ 	.word	index@(_ZN17fastertransformer37add_bias_input_COL32_int32I_DataTypeOINS_5half4EEEvPT_PKiPKS2_S7_iiPKfS9_i)
        /*02c0*/ 	.word	0x00000000


	//----- nvinfo : EIATTR_MIN_STACK_SIZE
	.align		4
.L_117:
        /*02c4*/ 	.byte	0x04, 0x12
        /*02c6*/ 	.short	(.L_119 - .L_118)
	.align		4
.L_118:
        /*02c8*/ 	.word	index@(_ZN17fastertransformer36add_bias_input_COL32_int8I_DataTypeOINS_5half4EEEvPT_PKaPKS2_S7_iiPKf)
        /*02cc*/ 	.word	0x00000000
.L_119:


//--------------------- .nv.compat                --------------------------
	.section	.nv.compat,"",@"SHT_CUDA_COMPAT_INFO"
	.align	4
        /*0000*/ 	.byte	0x02, 0x09, 0x01, 0x00, 0x02, 0x02, 0x01, 0x00, 0x02, 0x05, 0x05, 0x00, 0x03, 0x07, 0x01, 0x01
        /*0010*/ 	.byte	0x02, 0x03, 0x00, 0x00, 0x02, 0x06, 0x01, 0x00, 0x04, 0x0b, 0x08, 0x00, 0x00, 0x00, 0x00, 0x00
        /*0020*/ 	.byte	0x00, 0x00, 0x00, 0x00


//--------------------- .nv.info._ZN17fastertransformer37add_bias_input_COL32_int32I_DataTypeOI6__halfEEvPT_PKiPKS2_S7_iiPKfS9_i --------------------------
	.section	.nv.info._ZN17fastertransformer37add_bias_input_COL32_int32I_DataTypeOI6__halfEEvPT_PKiPKS2_S7_iiPKfS9_i,"",@"SHT_CUDA_INFO"
	.sectionflags	@""
	.align	4


	//----- nvinfo : EIATTR_CUDA_API_VERSION
	.align		4
        /*0000*/ 	.byte	0x04, 0x37
        /*0002*/ 	.short	(.L_121 - .L_120)
.L_120:
        /*0004*/ 	.word	0x00000082


	//----- nvinfo : EIATTR_KPARAM_INFO
	.align		4
.L_121:
        /*0008*/ 	.byte	0x04, 0x17
        /*000a*/ 	.short	(.L_123 - .L_122)
.L_122:
        /*000c*/ 	.word	0x00000000
        /*0010*/ 	.short	0x0008
        /*0012*/ 	.short	0x0038
        /*0014*/ 	.byte	0x00, 0xf0, 0x11, 0x00


	//----- nvinfo : EIATTR_KPARAM_INFO
	.align		4
.L_123:
        /*0018*/ 	.byte	0x04, 0x17
        /*001a*/ 	.short	(.L_125 - .L_124)
.L_124:
        /*001c*/ 	.word	0x00000000
        /*0020*/ 	.short	0x0007
        /*0022*/ 	.short	0x0030
        /*0024*/ 	.byte	0x00, 0xf5, 0x21, 0x00


	//----- nvinfo : EIATTR_KPARAM_INFO
	.align		4
.L_125:
        /*0028*/ 	.byte	0x04, 0x17
        /*002a*/ 	.short	(.L_127 - .L_126)
.L_126:
        /*002c*/ 	.word	0x00000000
        /*0030*/ 	.short	0x0006
        /*0032*/ 	.short	0x0028
        /*0034*/ 	.byte	0x00, 0xf5, 0x21, 0x00


	//----- nvinfo : EIATTR_KPARAM_INFO
	.align		4
.L_127:
        /*0038*/ 	.byte	0x04, 0x17
        /*003a*/ 	.short	(.L_129 - .L_128)
.L_128:
        /*003c*/ 	.word	0x00000000
        /*0040*/ 	.short	0x0005
        /*0042*/ 	.short	0x0024
        /*0044*/ 	.byte	0x00, 0xf0, 0x11, 0x00


	//----- nvinfo : EIATTR_KPARAM_INFO
	.align		4
.L_129:
        /*0048*/ 	.byte	0x04, 0x17
        /*004a*/ 	.short	(.L_131 - .L_130)
.L_130:
        /*004c*/ 	.word	0x00000000
        /*0050*/ 	.short	0x0004
        /*0052*/ 	.short	0x0020
        /*0054*/ 	.byte	0x00, 0xf0, 0x11, 0x00


	//----- nvinfo : EIATTR_KPARAM_INFO
	.align		4
.L_131:
        /*0058*/ 	.byte	0x04, 0x17
        /*005a*/ 	.short	(.L_133 - .L_132)
.L_132:
        /*005c*/ 	.word	0x00000000
        /*0060*/ 	.short	0x0003
        /*0062*/ 	.short	0x0018
        /*0064*/ 	.byte	0x00, 0xf5, 0x21, 0x00


	//----- nvinfo : EIATTR_KPARAM_INFO
	.align		4
.L_133:
        /*0068*/ 	.byte	0x04, 0x17
        /*006a*/ 	.short	(.L_135 - .L_134)
.L_134:
        /*006c*/ 	.word	0x00000000
        /*0070*/ 	.short	0x0002
        /*0072*/ 	.short	0x0010
        /*0074*/ 	.byte	0x00, 0xf5, 0x21, 0x00


	//----- nvinfo : EIATTR_KPARAM_INFO
	.align		4
.L_135:
        /*0078*/ 	.byte	0x04, 0x17
        /*007a*/ 	.short	(.L_137 - .L_136)
.L_136:
        /*007c*/ 	.word	0x00000000
        /*0080*/ 	.short	0x0001
        /*0082*/ 	.short	0x0008
        /*0084*/ 	.byte	0x00, 0xf5, 0x21, 0x00


	//----- nvinfo : EIATTR_KPARAM_INFO
	.align		4
.L_137:
        /*0088*/ 	.byte	0x04, 0x17
        /*008a*/ 	.short	(.L_139 - .L_138)
.L_138:
        /*008c*/ 	.word	0x00000000
        /*0090*/ 	.short	0x0000
        /*0092*/ 	.short	0x0000
        /*0094*/ 	.byte	0x00, 0xf5, 0x21, 0x00


	//----- nvinfo : EIATTR_SPARSE_MMA_MASK
	.align		4
.L_139:
        /*0098*/ 	.byte	0x03, 0x50
        /*009a*/ 	.short	0x0000


	//----- nvinfo : EIATTR_MAXREG_COUNT
	.align		4
        /*009c*/ 	.byte	0x03, 0x1b
        /*009e*/ 	.short	0x00ff


	//----- nvinfo : EIATTR_MERCURY_ISA_VERSION
	.align		4
        /*00a0*/ 	.byte	0x03, 0x5f
        /*00a2*/ 	.short	0x0101


	//----- nvinfo : EIATTR_VRC_CTA_INIT_COUNT
	.align		4
        /*00a4*/ 	.byte	0x02, 0x4a
	.zero		1
	.zero		1


	//----- nvinfo : EIATTR_EXIT_INSTR_OFFSETS
	.align		4
        /*00a8*/ 	.byte	0x04, 0x1c
        /*00aa*/ 	.short	(.L_141 - .L_140)


	//   ....[0]....
.L_140:
        /*00ac*/ 	.word	0x00000480


	//----- nvinfo : EIATTR_CBANK_PARAM_SIZE
	.align		4
.L_141:
        /*00b0*/ 	.byte	0x03, 0x19
        /*00b2*/ 	.short	0x003c


	//----- nvinfo : EIATTR_PARAM_CBANK
	.align		4
        /*00b4*/ 	.byte	0x04, 0x0a
        /*00b6*/ 	.short	(.L_143 - .L_142)
	.align		4
.L_142:
        /*00b8*/ 	.word	index@(.nv.constant0._ZN17fastertransformer37add_bias_input_COL32_int32I_DataTypeOI6__halfEEvPT_PKiPKS2_S7_iiPKfS9_i)
        /*00bc*/ 	.short	0x0380
        /*00be*/ 	.short	0x003c


	//----- nvinfo : EIATTR_SW_WAR
	.align		4
.L_143:
        /*00c0*/ 	.byte	0x04, 0x36
        /*00c2*/ 	.short	(.L_145 - .L_144)
.L_144:
        /*00c4*/ 	.word	0x00000008
.L_145:


//--------------------- .nv.info._ZN17fastertransformer37add_bias_input_COL32_int32I_DataTypeOIfEEvPT_PKiPKS1_S6_iiPKfS8_i --------------------------
	.section	.nv.info._ZN17fastertransformer37add_bias_input_COL32_int32I_DataTypeOIfEEvPT_PKiPKS1_S6_iiPKfS8_i,"",@"SHT_CUDA_INFO"
	.sectionflags	@""
	.align	4


	//----- nvinfo : EIATTR_CUDA_API_VERSION
	.align		4
        /*0000*/ 	.byte	0x04, 0x37
        /*0002*/ 	.short	(.L_147 - .L_146)
.L_146:
        /*0004*/ 	.word	0x00000082


	//----- nvinfo : EIATTR_KPARAM_INFO
	.align		4
.L_147:
        /*0008*/ 	.byte	0x04, 0x17
        /*000a*/ 	.short	(.L_149 - .L_148)
.L_148:
        /*000c*/ 	.word	0x00000000
        /*0010*/ 	.short	0x0008
        /*0012*/ 	.short	0x0038
        /*0014*/ 	.byte	0x00, 0xf0, 0x11, 0x00


	//----- nvinfo : EIATTR_KPARAM_INFO
	.align		4
.L_149:
        /*0018*/ 	.byte	0x04, 0x17
        /*001a*/ 	.short	(.L_151 - .L_150)
.L_150:
        /*001c*/ 	.word	0x00000000
        /*0020*/ 	.short	0x0007
        /*0022*/ 	.short	0x0030
        /*0024*/ 	.byte	0x00, 0xf5, 0x21, 0x00


	//----- nvinfo : EIATTR_KPARAM_INFO
	.align		4
.L_151:
        /*0028*/ 	.byte	0x04, 0x17
        /*002a*/ 	.short	(.L_153 - .L_152)
.L_152:
        /*002c*/ 	.word	0x00000000
        /*0030*/ 	.short	0x0006
        /*0032*/ 	.short	0x0028
        /*0034*/ 	.byte	0x00, 0xf5, 0x21, 0x00


	//----- nvinfo : EIATTR_KPARAM_INFO
	.align		4
.L_153:
        /*0038*/ 	.byte	0x04, 0x17
        /*003a*/ 	.short	(.L_155 - .L_154)
.L_154:
        /*003c*/ 	.word	0x00000000
        /*0040*/ 	.short	0x0005
        /*0042*/ 	.short	0x0024
        /*0044*/ 	.byte	0x00, 0xf0, 0x11, 0x00


	//----- nvinfo : EIATTR_KPARAM_INFO
	.align		4
.L_155:
        /*0048*/ 	.byte	0x04, 0x17
        /*004a*/ 	.short	(.L_157 - .L_156)
.L_156:
        /*004c*/ 	.word	0x00000000
        /*0050*/ 	.short	0x0004
        /*0052*/ 	.short	0x0020
        /*0054*/ 	.byte	0x00, 0xf0, 0x11, 0x00


	//----- nvinfo : EIATTR_KPARAM_INFO
	.align		4
.L_157:
        /*0058*/ 	.byte	0x04, 0x17
        /*005a*/ 	.short	(.L_159 - .L_158)
.L_158:
        /*005c*/ 	.word	0x00000000
        /*0060*/ 	.short	0x0003
        /*0062*/ 	.short	0x0018
        /*0064*/ 	.byte	0x00, 0xf5, 0x21, 0x00


	//----- nvinfo : EIATTR_KPARAM_INFO
	.align		4
.L_159:
        /*0068*/ 	.byte	0x04, 0x17
        /*006a*/ 	.short	(.L_161 - .L_160)
.L_160:
        /*006c*/ 	.word	0x00000000
        /*0070*/ 	.short	0x0002
        /*0072*/ 	.short	0x0010
        /*0074*/ 	.byte	0x00, 0xf5, 0x21, 0x00


	//----- nvinfo : EIATTR_KPARAM_INFO
	.align		4
.L_161:
        /*0078*/ 	.byte	0x04, 0x17
        /*007a*/ 	.short	(.L_163 - .L_162)
.L_162:
        /*007c*/ 	.word	0x00000000
        /*0080*/ 	.short	0x0001
        /*0082*/ 	.short	0x0008
        /*0084*/ 	.byte	0x00, 0xf5, 0x21, 0x00


	//----- nvinfo : EIATTR_KPARAM_INFO
	.align		4
.L_163:
        /*0088*/ 	.byte	0x04, 0x17
        /*008a*/ 	.short	(.L_165 - .L_164)
.L_164:
        /*008c*/ 	.word	0x00000000
        /*0090*/ 	.short	0x0000
        /*0092*/ 	.short	0x0000
        /*0094*/ 	.byte	0x00, 0xf5, 0x21, 0x00


	//----- nvinfo : EIATTR_SPARSE_MMA_MASK
	.align		4
.L_165:
        /*0098*/ 	.byte	0x03, 0x50
        /*009a*/ 	.short	0x0000


	//----- nvinfo : EIATTR_MAXREG_COUNT
	.align		4
        /*009c*/ 	.byte	0x03, 0x1b
        /*009e*/ 	.short	0x00ff


	//----- nvinfo : EIATTR_MERCURY_ISA_VERSION
	.align		4
        /*00a0*/ 	.byte	0x03, 0x5f
        /*00a2*/ 	.short	0x0101


	//----- nvinfo : EIATTR_VRC_CTA_INIT_COUNT
	.align		4
        /*00a4*/ 	.byte	0x02, 0x4a
	.zero		1
	.zero		1


	//----- nvinfo : EIATTR_EXIT_INSTR_OFFSETS
	.align		4
        /*00a8*/ 	.byte	0x04, 0x1c
        /*00aa*/ 	.short	(.L_167 - .L_166)


	//   ....[0]....
.L_166:
        /*00ac*/ 	.word	0x000003c0


	//----- nvinfo : EIATTR_CBANK_PARAM_SIZE
	.align		4
.L_167:
        /*00b0*/ 	.byte	0x03, 0x19
        /*00b2*/ 	.short	0x003c


	//----- nvinfo : EIATTR_PARAM_CBANK
	.align		4
        /*00b4*/ 	.byte	0x04, 0x0a
        /*00b6*/ 	.short	(.L_169 - .L_168)
	.align		4
.L_168:
        /*00b8*/ 	.word	index@(.nv.constant0._ZN17fastertransformer37add_bias_input_COL32_int32I_DataTypeOIfEEvPT_PKiPKS1_S6_iiPKfS8_i)
        /*00bc*/ 	.short	0x0380
        /*00be*/ 	.short	0x003c


	//----- nvinfo : EIATTR_SW_WAR
	.align		4
.L_169:
        /*00c0*/ 	.byte	0x04, 0x36
        /*00c2*/ 	.short	(.L_171 - .L_170)
.L_170:
        /*00c4*/ 	.word	0x00000008
.L_171:


//--------------------- .nv.info._ZN17fastertransformer36add_bias_input_COL32_int8I_DataTypeOI6__halfEEvPT_PKaPKS2_S7_iiPKf --------------------------
	.section	.nv.info._ZN17fastertransformer36add_bias_input_COL32_int8I_DataTypeOI6__halfEEvPT_PKaPKS2_S7_iiPKf,"",@"SHT_CUDA_INFO"
	.sectionflags	@""
	.align	4


	//----- nvinfo : EIATTR_CUDA_API_VERSION
	.align		4
        /*0000*/ 	.byte	0x04, 0x37
        /*0002*/ 	.short	(.L_173 - .L_172)
.L_172:
        /*0004*/ 	.word	0x00000082


	//----- nvinfo : EIATTR_KPARAM_INFO
	.align		4
.L_173:
        /*0008*/ 	.byte	0x04, 0x17
        /*000a*/ 	.short	(.L_175 - .L_174)
.L_174:
        /*000c*/ 	.word	0x00000000
        /*0010*/ 	.short	0x0006
        /*0012*/ 	.short	0x0028
        /*0014*/ 	.byte	0x00, 0xf5, 0x21, 0x00


	//----- nvinfo : EIATTR_KPARAM_INFO
	.align		4
.L_175:
        /*0018*/ 	.byte	0x04, 0x17
        /*001a*/ 	.short	(.L_177 - .L_176)
.L_176:
        /*001c*/ 	.word	0x00000000
        /*0020*/ 	.short	0x0005
        /*0022*/ 	.short	0x0024
        /*0024*/ 	.byte	0x00, 0xf0, 0x11, 0x00


	//----- nvinfo : EIATTR_KPARAM_INFO
	.align		4
.L_177:
        /*0028*/ 	.byte	0x04, 0x17
        /*002a*/ 	.short	(.L_179 - .L_178)
.L_178:
        /*002c*/ 	.word	0x00000000
        /*0030*/ 	.short	0x0004
        /*0032*/ 	.short	0x0020
        /*0034*/ 	.byte	0x00, 0xf0, 0x11, 0x00


	//----- nvinfo : EIATTR_KPARAM_INFO
	.align		4
.L_179:
        /*0038*/ 	.byte	0x04, 0x17
        /*003a*/ 	.short	(.L_181 - .L_180)
.L_180:
        /*003c*/ 	.word	0x00000000
        /*0040*/ 	.short	0x0003
        /*0042*/ 	.short	0x0018
        /*0044*/ 	.byte	0x00, 0xf5, 0x21, 0x00


	//----- nvinfo : EIATTR_KPARAM_INFO
	.align		4
.L_181:
        /*0048*/ 	.byte	0x04, 0x17
        /*004a*/ 	.short	(.L_183 - .L_182)
.L_182:
        /*004c*/ 	.word	0x00000000
        /*0050*/ 	.short	0x0002
        /*0052*/ 	.short	0x0010
        /*0054*/ 	.byte	0x00, 0xf5, 0x21, 0x00


	//----- nvinfo : EIATTR_KPARAM_INFO
	.align		4
.L_183:
        /*0058*/ 	.byte	0x04, 0x17
        /*005a*/ 	.short	(.L_185 - .L_184)
.L_184:
        /*005c*/ 	.word	0x00000000
        /*0060*/ 	.short	0x0001
        /*0062*/ 	.short	0x0008
        /*0064*/ 	.byte	0x00, 0xf5, 0x21, 0x00


	//----- nvinfo : EIATTR_KPARAM_INFO
	.align		4
.L_185:
        /*0068*/ 	.byte	0x04, 0x17
        /*006a*/ 	.short	(.L_187 - .L_186)
.L_186:
        /*006c*/ 	.word	0x00000000
        /*0070*/ 	.short	0x0000
        /*0072*/ 	.short	0x0000
        /*0074*/ 	.byte	0x00, 0xf5, 0x21, 0x00


	//----- nvinfo : EIATTR_SPARSE_MMA_MASK
	.align		4
.L_187:
        /*0078*/ 	.byte	0x03, 0x50
        /*007a*/ 	.short	0x0000


	//----- nvinfo : EIATTR_MAXREG_COUNT
	.align		4
        /*007c*/ 	.byte	0x03, 0x1b
        /*007e*/ 	.short	0x00ff


	//----- nvinfo : EIATTR_MERCURY_ISA_VERSION
	.align		4
        /*0080*/ 	.byte	0x03, 0x5f
        /*0082*/ 	.short	0x0101


	//----- nvinfo : EIATTR_VRC_CTA_INIT_COUNT
	.align		4
        /*0084*/ 	.byte	0x02, 0x4a
	.zero		1
	.zero		1


	//----- nvinfo : EIATTR_EXIT_INSTR_OFFSETS
	.align		4
        /*0088*/ 	.byte	0x04, 0x1c
        /*008a*/ 	.short	(.L_189 - .L_188)


	//   ....[0]....
.L_188:
        /*008c*/ 	.word	0x000003a0


	//----- nvinfo : EIATTR_CBANK_PARAM_SIZE
	.align		4
.L_189:
        /*0090*/ 	.byte	0x03, 0x19
        /*0092*/ 	.short	0x0030


	//----- nvinfo : EIATTR_PARAM_CBANK
	.align		4
        /*0094*/ 	.byte	0x04, 0x0a
        /*0096*/ 	.short	(.L_191 - .L_190)
	.align		4
.L_190:
        /*0098*/ 	.word	index@(.nv.constant0._ZN17fastertransformer36add_bias_input_COL32_int8I_DataTypeOI6__halfEEvPT_PKaPKS2_S7_iiPKf)
        /*009c*/ 	.short	0x0380
        /*009e*/ 	.short	0x0030


	//----- nvinfo : EIATTR_SW_WAR
	.align		4
.L_191:
        /*00a0*/ 	.byte	0x04, 0x36
        /*00a2*/ 	.short	(.L_193 - .L_192)
.L_192:
        /*00a4*/ 	.word	0x00000008
.L_193:


//--------------------- .nv.info._ZN17fastertransformer36add_bias_input_COL32_int8I_DataTypeOIfEEvPT_PKaPKS1_S6_iiPKf --------------------------
	.section	.nv.info._ZN17fastertransformer36add_bias_input_COL32_int8I_DataTypeOIfEEvPT_PKaPKS1_S6_iiPKf,"",@"SHT_CUDA_INFO"
	.sectionflags	@""
	.align	4


	//----- nvinfo : EIATTR_CUDA_API_VERSION
	.align		4
        /*0000*/ 	.byte	0x04, 0x37
        /*0002*/ 	.short	(.L_195 - .L_194)
.L_194:
        /*0004*/ 	.word	0x00000082


	//----- nvinfo : EIATTR_KPARAM_INFO
	.align		4
.L_195:
        /*0008*/ 	.byte	0x04, 0x17
        /*000a*/ 	.short	(.L_197 - .L_196)
.L_196:
        /*000c*/ 	.word	0x00000000
        /*0010*/ 	.short	0x0006
        /*0012*/ 	.short	0x0028
        /*0014*/ 	.byte	0x00, 0xf5, 0x21, 0x00


	//----- nvinfo : EIATTR_KPARAM_INFO
	.align		4
.L_197:
        /*0018*/ 	.byte	0x04, 0x17
        /*001a*/ 	.short	(.L_199 - .L_198)
.L_198:
        /*001c*/ 	.word	0x00000000
        /*0020*/ 	.short	0x0005
        /*0022*/ 	.short	0x0024
        /*0024*/ 	.byte	0x00, 0xf0, 0x11, 0x00


	//----- nvinfo : EIATTR_KPARAM_INFO
	.align		4
.L_199:
        /*0028*/ 	.byte	0x04, 0x17
        /*002a*/ 	.short	(.L_201 - .L_200)
.L_200:
        /*002c*/ 	.word	0x00000000
        /*0030*/ 	.short	0x0004
        /*0032*/ 	.short	0x0020
        /*0034*/ 	.byte	0x00, 0xf0, 0x11, 0x00


	//----- nvinfo : EIATTR_KPARAM_INFO
	.align		4
.L_201:
        /*0038*/ 	.byte	0x04, 0x17
        /*003a*/ 	.short	(.L_203 - .L_202)
.L_202:
        /*003c*/ 	.word	0x00000000
        /*0040*/ 	.short	0x0003
        /*0042*/ 	.short	0x0018
        /*0044*/ 	.byte	0x00, 0xf5, 0x21, 0x00


	//----- nvinfo : EIATTR_KPARAM_INFO
	.align		4
.L_203:
        /*0048*/ 	.byte	0x04, 0x17
        /*004a*/ 	.short	(.L_205 - .L_204)
.L_204:
        /*004c*/ 	.word	0x00000000
        /*0050*/ 	.short	0x0002
        /*0052*/ 	.short	0x0010
        /*0054*/ 	.byte	0x00, 0xf5, 0x21, 0x00


	//----- nvinfo : EIATTR_KPARAM_INFO
	.align		4
.L_205:
        /*0058*/ 	.byte	0x04, 0x17
        /*005a*/ 	.short	(.L_207 - .L_206)
.L_206:
        /*005c*/ 	.word	0x00000000
        /*0060*/ 	.short	0x0001
        /*0062*/ 	.short	0x0008
        /*0064*/ 	.byte	0x00, 0xf5, 0x21, 0x00


	//----- nvinfo : EIATTR_KPARAM_INFO
	.align		4
.L_207:
        /*0068*/ 	.byte	0x04, 0x17
        /*006a*/ 	.short	(.L_209 - .L_208)
.L_208:
        /*006c*/ 	.word	0x00000000
        /*0070*/ 	.short	0x0000
        /*0072*/ 	.short	0x0000
        /*0074*/ 	.byte	0x00, 0xf5, 0x21, 0x00


	//----- nvinfo : EIATTR_SPARSE_MMA_MASK
	.align		4
.L_209:
        /*0078*/ 	.byte	0x03, 0x50
        /*007a*/ 	.short	0x0000


	//----- nvinfo : EIATTR_MAXREG_COUNT
	.align		4
        /*007c*/ 	.byte	0x03, 0x1b
        /*007e*/ 	.short	0x00ff


	//----- nvinfo : EIATTR_MERCURY_ISA_VERSION
	.align		4
        /*0080*/ 	.byte	0x03, 0x5f
        /*0082*/ 	.short	0x0101


	//----- nvinfo : EIATTR_VRC_CTA_INIT_COUNT
	.align		4
        /*0084*/ 	.byte	0x02, 0x4a
	.zero		1
	.zero		1


	//----- nvinfo : EIATTR_EXIT_INSTR_OFFSETS
	.align		4
        /*0088*/ 	.byte	0x04, 0x1c
        /*008a*/ 	.short	(.L_211 - .L_210)


	//   ....[0]....
.L_210:
        /*008c*/ 	.word	0x000002e0


	//----- nvinfo : EIATTR_CBANK_PARAM_SIZE
	.align		4
.L_211:
        /*0090*/ 	.byte	0x03, 0x19
        /*0092*/ 	.short	0x0030


	//----- nvinfo : EIATTR_PARAM_CBANK
	.align		4
        /*0094*/ 	.byte	0x04, 0x0a
        /*0096*/ 	.short	(.L_213 - .L_212)
	.align		4
.L_212:
        /*0098*/ 	.word	index@(.nv.constant0._ZN17fastertransformer36add_bias_input_COL32_int8I_DataTypeOIfEEvPT_PKaPKS1_S6_iiPKf)
        /*009c*/ 	.short	0x0380
        /*009e*/ 	.short	0x0030


	//----- nvinfo : EIATTR_SW_WAR
	.align		4
.L_213:
        /*00a0*/ 	.byte	0x04, 0x36
        /*00a2*/ 	.short	(.L_215 - .L_214)
.L_214:
        /*00a4*/ 	.word	0x00000008
.L_215:


//--------------------- .nv.info._ZN17fastertransformer13T5addResidualI6__halfEEvPT_PKS2_ii --------------------------
	.section	.nv.info._ZN17fastertransformer13T5addResidualI6__halfEEvPT_PKS2_ii,"",@"SHT_CUDA_INFO"
	.sectionflags	@""
	.align	4


	//----- nvinfo : EIATTR_CUDA_API_VERSION
	.align		4
        /*0000*/ 	.byte	0x04, 0x37
        /*0002*/ 	.short	(.L_217 - .L_216)
.L_216:
        /*0004*/ 	.word	0x00000082


	//----- nvinfo : EIATTR_KPARAM_INFO
	.align		4
.L_217:
        /*0008*/ 	.byte	0x04, 0x17
        /*000a*/ 	.short	(.L_219 - .L_218)
.L_218:
        /*000c*/ 	.word	0x00000000
        /*0010*/ 	.short	0x0003
        /*0012*/ 	.short	0x0014
        /*0014*/ 	.byte	0x00, 0xf0, 0x11, 0x00


	//----- nvinfo : EIATTR_KPARAM_INFO
	.align		4
.L_219:
        /*0018*/ 	.byte	0x04, 0x17
        /*001a*/ 	.short	(.L_221 - .L_220)
.L_220:
        /*001c*/ 	.word	0x00000000
        /*0020*/ 	.short	0x0002
        /*0022*/ 	.short	0x0010
        /*0024*/ 	.byte	0x00, 0xf0, 0x11, 0x00


	//----- nvinfo : EIATTR_KPARAM_INFO
	.align		4
.L_221:
        /*0028*/ 	.byte	0x04, 0x17
        /*002a*/ 	.short	(.L_223 - .L_222)
.L_222:
        /*002c*/ 	.word	0x00000000
        /*0030*/ 	.short	0x0001
        /*0032*/ 	.short	0x0008
        /*0034*/ 	.byte	0x00, 0xf5, 0x21, 0x00


	//----- nvinfo : EIATTR_KPARAM_INFO
	.align		4
.L_223:
        /*0038*/ 	.byte	0x04, 0x17
        /*003a*/ 	.short	(.L_225 - .L_224)
.L_224:
        /*003c*/ 	.word	0x00000000
        /*0040*/ 	.short	0x0000
        /*0042*/ 	.short	0x0000
        /*0044*/ 	.byte	0x00, 0xf5, 0x21, 0x00


	//----- nvinfo : EIATTR_SPARSE_MMA_MASK
	.align		4
.L_225:
        /*0048*/ 	.byte	0x03, 0x50
        /*004a*/ 	.short	0x0000


	//----- nvinfo : EIATTR_MAXREG_COUNT
	.align		4
        /*004c*/ 	.byte	0x03, 0x1b
        /*004e*/ 	.short	0x00ff


	//----- nvinfo : EIATTR_MERCURY_ISA_VERSION
	.align		4
        /*0050*/ 	.byte	0x03, 0x5f
        /*0052*/ 	.short	0x0101


	//----- nvinfo : EIATTR_VRC_CTA_INIT_COUNT
	.align		4
        /*0054*/ 	.byte	0x02, 0x4a
	.zero		1
	.zero		1


	//----- nvinfo : EIATTR_EXIT_INSTR_OFFSETS
	.align		4
        /*0058*/ 	.byte	0x04, 0x1c
        /*005a*/ 	.short	(.L_227 - .L_226)


	//   ....[0]....
.L_226:
        /*005c*/ 	.word	0x00000070


	//   ....[1]....
        /*0060*/ 	.word	0x000001a0


	//----- nvinfo : EIATTR_CBANK_PARAM_SIZE
	.align		4
.L_227:
        /*0064*/ 	.byte	0x03, 0x19
        /*0066*/ 	.short	0x0018


	//----- nvinfo : EIATTR_PARAM_CBANK
	.align		4
        /*0068*/ 	.byte	0x04, 0x0a
        /*006a*/ 	.short	(.L_229 - .L_228)
	.align		4
.L_228:
        /*006c*/ 	.word	index@(.nv.constant0._ZN17fastertransformer13T5addResidualI6__halfEEvPT_PKS2_ii)
        /*0070*/ 	.short	0x0380
        /*0072*/ 	.short	0x0018


	//----- nvinfo : EIATTR_SW_WAR
	.align		4
.L_229:
        /*0074*/ 	.byte	0x04, 0x36
        /*0076*/ 	.short	(.L_231 - .L_230)
.L_230:
        /*0078*/ 	.word	0x00000008
.L_231:


//--------------------- .nv.info._ZN17fastertransformer13T5addResidualIfEEvPT_PKS1_ii --------------------------
	.section	.nv.info._ZN17fastertransformer13T5addResidualIfEEvPT_PKS1_ii,"",@"SHT_CUDA_INFO"
	.sectionflags	@""
	.align	4


	//----- nvinfo : EIATTR_CUDA_API_VERSION
	.align		4
        /*0000*/ 	.byte	0x04, 0x37
        /*0002*/ 	.short	(.L_233 - .L_232)
.L_232:
        /*0004*/ 	.word	0x00000082


	//----- nvinfo : EIATTR_KPARAM_INFO
	.align		4
.L_233:
        /*0008*/ 	.byte	0x04, 0x17
        /*000a*/ 	.short	(.L_235 - .L_234)
.L_234:
        /*000c*/ 	.word	0x00000000
        /*0010*/ 	.short	0x0003
        /*0012*/ 	.short	0x0014
        /*0014*/ 	.byte	0x00, 0xf0, 0x11, 0x00


	//----- nvinfo : EIATTR_KPARAM_INFO
	.align		4
.L_235:
        /*0018*/ 	.byte	0x04, 0x17
        /*001a*/ 	.short	(.L_237 - .L_236)
.L_236:
        /*001c*/ 	.word	0x00000000
        /*0020*/ 	.short	0x0002
        /*0022*/ 	.short	0x0010
        /*0024*/ 	.byte	0x00, 0xf0, 0x11, 0x00


	//----- nvinfo : EIATTR_KPARAM_INFO
	.align		4
.L_237:
        /*0028*/ 	.byte	0x04, 0x17
        /*002a*/ 	.short	(.L_239 - .L_238)
.L_238:
        /*002c*/ 	.word	0x00000000
        /*0030*/ 	.short	0x0001
        /*0032*/ 	.short	0x0008
        /*0034*/ 	.byte	0x00, 0xf5, 0x21, 0x00


	//----- nvinfo : EIATTR_KPARAM_INFO
	.align		4
.L_239:
        /*0038*/ 	.byte	0x04, 0x17
        /*003a*/ 	.short	(.L_241 - .L_240)
.L_240:
        /*003c*/ 	.word	0x00000000
        /*0040*/ 	.short	0x0000
        /*0042*/ 	.short	0x0000
        /*0044*/ 	.byte	0x00, 0xf5, 0x21, 0x00


	//----- nvinfo : EIATTR_SPARSE_MMA_MASK
	.align		4
.L_241:
        /*0048*/ 	.byte	0x03, 0x50
        /*004a*/ 	.short	0x0000


	//----- nvinfo : EIATTR_MAXREG_COUNT
	.align		4
        /*004c*/ 	.byte	0x03, 0x1b
        /*004e*/ 	.short	0x00ff


	//----- nvinfo : EIATTR_MERCURY_ISA_VERSION
	.align		4
        /*0050*/ 	.byte	0x03, 0x5f
        /*0052*/ 	.short	0x0101


	//----- nvinfo : EIATTR_VRC_CTA_INIT_COUNT
	.align		4
        /*0054*/ 	.byte	0x02, 0x4a
	.zero		1
	.zero		1


	//----- nvinfo : EIATTR_EXIT_INSTR_OFFSETS
	.align		4
        /*0058*/ 	.byte	0x04, 0x1c
        /*005a*/ 	.short	(.L_243 - .L_242)


	//   ....[0]....
.L_242:
        /*005c*/ 	.word	0x00000070


	//   ....[1]....
        /*0060*/ 	.word	0x00000130


	//----- nvinfo : EIATTR_CBANK_PARAM_SIZE
	.align		4
.L_243:
        /*0064*/ 	.byte	0x03, 0x19
        /*0066*/ 	.short	0x0018


	//----- nvinfo : EIATTR_PARAM_CBANK
	.align		4
        /*0068*/ 	.byte	0x04, 0x0a
        /*006a*/ 	.short	(.L_245 - .L_244)
	.align		4
.L_244:
        /*006c*/ 	.word	index@(.nv.constant0._ZN17fastertransformer13T5addResidualIfEEvPT_PKS1_ii)
        /*0070*/ 	.short	0x0380
        /*0072*/ 	.short	0x0018


	//----- nvinfo : EIATTR_SW_WAR
	.align		4
.L_245:
        /*0074*/ 	.byte	0x04, 0x36
        /*0076*/ 	.short	(.L_247 - .L_246)
.L_246:
        /*0078*/ 	.word	0x00000008
.L_247:


//--------------------- .nv.info._ZN17fastertransformer27addBiasAttentionFfnResidualI6__halfEEvPT_PKS2_S5_S5_S5_iii --------------------------
	.section	.nv.info._ZN17fastertransformer27addBiasAttentionFfnResidualI6__halfEEvPT_PKS2_S5_S5_S5_iii,"",@"SHT_CUDA_INFO"
	.sectionflags	@""
	.align	4


	//----- nvinfo : EIATTR_CUDA_API_VERSION
	.align		4
        /*0000*/ 	.byte	0x04, 0x37
        /*0002*/ 	.short	(.L_249 - .L_248)
.L_248:
        /*0004*/ 	.word	0x00000082


	//----- nvinfo : EIATTR_KPARAM_INFO
	.align		4
.L_249:
        /*0008*/ 	.byte	0x04, 0x17
        /*000a*/ 	.short	(.L_251 - .L_250)
.L_250:
        /*000c*/ 	.word	0x00000000
        /*0010*/ 	.short	0x0007
        /*0012*/ 	.short	0x0030
        /*0014*/ 	.byte	0x00, 0xf0, 0x11, 0x00


	//----- nvinfo : EIATTR_KPARAM_INFO
	.align		4
.L_251:
        /*0018*/ 	.byte	0x04, 0x17
        /*001a*/ 	.short	(.L_253 - .L_252)
.L_252:
        /*001c*/ 	.word	0x00000000
        /*0020*/ 	.short	0x0006
        /*0022*/ 	.short	0x002c
        /*0024*/ 	.byte	0x00, 0xf0, 0x11, 0x00


	//----- nvinfo : EIATTR_KPARAM_INFO
	.align		4
.L_253:
        /*0028*/ 	.byte	0x04, 0x17
        /*002a*/ 	.short	(.L_255 - .L_254)
.L_254:
        /*002c*/ 	.word	0x00000000
        /*0030*/ 	.short	0x0005
        /*0032*/ 	.short	0x0028
        /*0034*/ 	.byte	0x00, 0xf0, 0x11, 0x00


	//----- nvinfo : EIATTR_KPARAM_INFO
	.align		4
.L_255:
        /*0038*/ 	.byte	0x04, 0x17
        /*003a*/ 	.short	(.L_257 - .L_256)
.L_256:
        /*003c*/ 	.word	0x00000000
        /*0040*/ 	.short	0x0004
        /*0042*/ 	.short	0x0020
        /*0044*/ 	.byte	0x00, 0xf5, 0x21, 0x00


	//----- nvinfo : EIATTR_KPARAM_INFO
	.align		4
.L_257:
        /*0048*/ 	.byte	0x04, 0x17
        /*004a*/ 	.short	(.L_259 - .L_258)
.L_258:
        /*004c*/ 	.word	0x00000000
        /*0050*/ 	.short	0x0003
        /*0052*/ 	.short	0x0018
        /*0054*/ 	.byte	0x00, 0xf5, 0x21, 0x00


	//----- nvinfo : EIATTR_KPARAM_INFO
	.align		4
.L_259:
        /*0058*/ 	.byte	0x04, 0x17
        /*005a*/ 	.short	(.L_261 - .L_260)
.L_260:
        /*005c*/ 	.word	0x00000000
        /*0060*/ 	.short	0x0002
        /*0062*/ 	.short	0x0010
        /*0064*/ 	.byte	0x00, 0xf5, 0x21, 0x00


	//----- nvinfo : EIATTR_KPARAM_INFO
	.align		4
.L_261:
        /*0068*/ 	.byte	0x04, 0x17
        /*006a*/ 	.short	(.L_263 - .L_262)
.L_262:
        /*006c*/ 	.word	0x00000000
        /*0070*/ 	.short	0x0001
        /*0072*/ 	.short	0x0008
        /*0074*/ 	.byte	0x00, 0xf5, 0x21, 0x00


	//----- nvinfo : EIATTR_KPARAM_INFO
	.align		4
.L_263:
        /*0078*/ 	.byte	0x04, 0x17
        /*007a*/ 	.short	(.L_265 - .L_264)
.L_264:
        /*007c*/ 	.word	0x00000000
        /*0080*/ 	.short	0x0000
        /*0082*/ 	.short	0x0000
        /*0084*/ 	.byte	0x00, 0xf5, 0x21, 0x00


	//----- nvinfo : EIATTR_SPARSE_MMA_MASK
	.align		4
.L_265:
        /*0088*/ 	.byte	0x03, 0x50
        /*008a*/ 	.short	0x0000


	//----- nvinfo : EIATTR_MAXREG_COUNT
	.align		4
        /*008c*/ 	.byte	0x03, 0x1b
        /*008e*/ 	.short	0x00ff


	//----- nvinfo : EIATTR_MERCURY_ISA_VERSION
	.align		4
        /*0090*/ 	.byte	0x03, 0x5f
        /*0092*/ 	.short	0x0101


	//----- nvinfo : EIATTR_VRC_CTA_INIT_COUNT
	.align		4
        /*0094*/ 	.byte	0x02, 0x4a
	.zero		1
	.zero		1


	//----- nvinfo : EIATTR_EXIT_INSTR_OFFSETS
	.align		4
        /*0098*/ 	.byte	0x04, 0x1c
        /*009a*/ 	.short	(.L_267 - .L_266)


	//   ....[0]....
.L_266:
        /*009c*/ 	.word	0x00000070


	//   ....[1]....
        /*00a0*/ 	.word	0x00000270


	//----- nvinfo : EIATTR_CBANK_PARAM_SIZE
	.align		4
.L_267:
        /*00a4*/ 	.byte	0x03, 0x19
        /*00a6*/ 	.short	0x0034


	//----- nvinfo : EIATTR_PARAM_CBANK
	.align		4
        /*00a8*/ 	.byte	0x04, 0x0a
        /*00aa*/ 	.short	(.L_269 - .L_268)
	.align		4
.L_268:
        /*00ac*/ 	.word	index@(.nv.constant0._ZN17fastertransformer27addBiasAttentionFfnResidualI6__halfEEvPT_PKS2_S5_S5_S5_iii)
        /*00b0*/ 	.short	0x0380
        /*00b2*/ 	.short	0x0034


	//----- nvinfo : EIATTR_SW_WAR
	.align		4
.L_269:
        /*00b4*/ 	.byte	0x04, 0x36
        /*00b6*/ 	.short	(.L_271 - .L_270)
.L_270:
        /*00b8*/ 	.word	0x00000008
.L_271:


//--------------------- .nv.info._ZN17fastertransformer27addBiasAttentionFfnResidualI6__halfEEvPT_PKS2_S5_S5_iii --------------------------
	.section	.nv.info._ZN17fastertransformer27addBiasAttentionFfnResidualI6__halfEEvPT_PKS2_S5_S5_iii,"",@"SHT_CUDA_INFO"
	.sectionflags	@""
	.align	4


	//----- nvinfo : EIATTR_CUDA_API_VERSION
	.align		4
        /*0000*/ 	.byte	0x04, 0x37
        /*0002*/ 	.short	(.L_273 - .L_272)
.L_272:
        /*0004*/ 	.word	0x00000082


	//----- nvinfo : EIATTR_KPARAM_INFO
	.align		4
.L_273:
        /*0008*/ 	.byte	0x04, 0x17
        /*000a*/ 	.short	(.L_275 - .L_274)
.L_274:
        /*000c*/ 	.word	0x00000000
        /*0010*/ 	.short	0x0006
        /*0012*/ 	.short	0x0028
        /*0014*/ 	.byte	0x00, 0xf0, 0x11, 0x00


	//----- nvinfo : EIATTR_KPARAM_INFO
	.align		4
.L_275:
        /*0018*/ 	.byte	0x04, 0x17
        /*001a*/ 	.short	(.L_277 - .L_276)
.L_276:
        /*001c*/ 	.word	0x00000000
        /*0020*/ 	.short	0x0005
        /*0022*/ 	.short	0x0024
        /*0024*/ 	.byte	0x00, 0xf0, 0x11, 0x00


	//----- nvinfo : EIATTR_KPARAM_INFO
	.align		4
.L_277:
        /*0028*/ 	.byte	0x04, 0x17
        /*002a*/ 	.short	(.L_279 - .L_278)
.L_278:
        /*002c*/ 	.word	0x00000000
        /*0030*/ 	.short	0x0004
        /*0032*/ 	.short	0x0020
        /*0034*/ 	.byte	0x00, 0xf0, 0x11, 0x00


	//----- nvinfo : EIATTR_KPARAM_INFO
	.align		4
.L_279:
        /*0038*/ 	.byte	0x04, 0x17
        /*003a*/ 	.short	(.L_281 - .L_280)
.L_280:
        /*003c*/ 	.word	0x00000000
        /*0040*/ 	.short	0x0003
        /*0042*/ 	.short	0x0018
        /*0044*/ 	.byte	0x00, 0xf5, 0x21, 0x00


	//----- nvinfo : EIATTR_KPARAM_INFO
	.align		4
.L_281:
        /*0048*/ 	.byte	0x04, 0x17
        /*004a*/ 	.short	(.L_283 - .L_282)
.L_282:
        /*004c*/ 	.word	0x00000000
        /*0050*/ 	.short	0x0002
        /*0052*/ 	.short	0x0010
        /*0054*/ 	.byte	0x00, 0xf5, 0x21, 0x00


	//----- nvinfo : EIATTR_KPARAM_INFO
	.align		4
.L_283:
        /*0058*/ 	.byte	0x04, 0x17
        /*005a*/ 	.short	(.L_285 - .L_284)
.L_284:
        /*005c*/ 	.word	0x00000000
        /*0060*/ 	.short	0x0001
        /*0062*/ 	.short	0x0008
        /*0064*/ 	.byte	0x00, 0xf5, 0x21, 0x00


	//----- nvinfo : EIATTR_KPARAM_INFO
	.align		4
.L_285:
        /*0068*/ 	.byte	0x04, 0x17
        /*006a*/ 	.short	(.L_287 - .L_286)
.L_286:
        /*006c*/ 	.word	0x00000000
        /*0070*/ 	.short	0x0000
        /*0072*/ 	.short	0x0000
        /*0074*/ 	.byte	0x00, 0xf5, 0x21, 0x00


	//----- nvinfo : EIATTR_SPARSE_MMA_MASK
	.align		4
.L_287:
        /*0078*/ 	.byte	0x03, 0x50
        /*007a*/ 	.short	0x0000


	//----- nvinfo : EIATTR_MAXREG_COUNT
	.align		4
        /*007c*/ 	.byte	0x03, 0x1b
        /*007e*/ 	.short	0x00ff


	//----- nvinfo : EIATTR_MERCURY_ISA_VERSION
	.align		4
        /*0080*/ 	.byte	0x03, 0x5f
        /*0082*/ 	.short	0x0101


	//----- nvinfo : EIATTR_VRC_CTA_INIT_COUNT
	.align		4
        /*0084*/ 	.byte	0x02, 0x4a
	.zero		1
	.zero		1


	//----- nvinfo : EIATTR_EXIT_INSTR_OFFSETS
	.align		4
        /*0088*/ 	.byte	0x04, 0x1c
        /*008a*/ 	.short	(.L_289 - .L_288)


	//   ....[0]....
.L_288:
        /*008c*/ 	.word	0x00000070


	//   ....[1]....
        /*0090*/ 	.word	0x00000260


	//----- nvinfo : EIATTR_CBANK_PARAM_SIZE
	.align		4
.L_289:
        /*0094*/ 	.byte	0x03, 0x19
        /*0096*/ 	.short	0x002c


	//----- nvinfo : EIATTR_PARAM_CBANK
	.align		4
        /*0098*/ 	.byte	0x04, 0x0a
        /*009a*/ 	.short	(.L_291 - .L_290)
	.align		4
.L_290:
        /*009c*/ 	.word	index@(.nv.constant0._ZN17fastertransformer27addBiasAttentionFfnResidualI6__halfEEvPT_PKS2_S5_S5_iii)
        /*00a0*/ 	.short	0x0380
        /*00a2*/ 	.short	0x002c


	//----- nvinfo : EIATTR_SW_WAR
	.align		4
.L_291:
        /*00a4*/ 	.byte	0x04, 0x36
        /*00a6*/ 	.short	(.L_293 - .L_292)
.L_292:
        /*00a8*/ 	.word	0x00000008
.L_293:


//--------------------- .nv.info._ZN17fastertransformer27addBiasAttentionFfnResidualIfEEvPT_PKS1_S4_S4_S4_iii --------------------------
	.section	.nv.info._ZN17fastertransformer27addBiasAttentionFfnResidualIfEEvPT_PKS1_S4_S4_S4_iii,"",@"SHT_CUDA_INFO"
	.sectionflags	@""
	.align	4


	//----- nvinfo : EIATTR_CUDA_API_VERSION
	.align		4
        /*0000*/ 	.byte	0x04, 0x37
        /*0002*/ 	.short	(.L_295 - .L_294)
.L_294:
        /*0004*/ 	.word	0x00000082


	//----- nvinfo : EIATTR_KPARAM_INFO
	.align		4
.L_295:
        /*0008*/ 	.byte	0x04, 0x17
        /*000a*/ 	.short	(.L_297 - .L_296)
.L_296:
        /*000c*/ 	.word	0x00000000
        /*0010*/ 	.short	0x0007
        /*0012*/ 	.short	0x0030
        /*0014*/ 	.byte	0x00, 0xf0, 0x11, 0x00


	//----- nvinfo : EIATTR_KPARAM_INFO
	.align		4
.L_297:
        /*0018*/ 	.byte	0x04, 0x17
        /*001a*/ 	.short	(.L_299 - .L_298)
.L_298:
        /*001c*/ 	.word	0x00000000
        /*0020*/ 	.short	0x0006
        /*0022*/ 	.short	0x002c
        /*0024*/ 	.byte	0x00, 0xf0, 0x11, 0x00


	//----- nvinfo : EIATTR_KPARAM_INFO
	.align		4
.L_299:
        /*0028*/ 	.byte	0x04, 0x17
        /*002a*/ 	.short	(.L_301 - .L_300)
.L_300:
        /*002c*/ 	.word	0x00000000
        /*0030*/ 	.short	0x0005
        /*0032*/ 	.short	0x0028
        /*0034*/ 	.byte	0x00, 0xf0, 0x11, 0x00


	//----- nvinfo : EIATTR_KPARAM_INFO
	.align		4
.L_301:
        /*0038*/ 	.byte	0x04, 0x17
        /*003a*/ 	.short	(.L_303 - .L_302)
.L_302:
        /*003c*/ 	.word	0x00000000
        /*0040*/ 	.short	0x0004
        /*0042*/ 	.short	0x0020
        /*0044*/ 	.byte	0x00, 0xf5, 0x21, 0x00


	//----- nvinfo : EIATTR_KPARAM_INFO
	.align		4
.L_303:
        /*0048*/ 	.byte	0x04, 0x17
        /*004a*/ 	.short	(.L_305 - .L_304)
.L_304:
        /*004c*/ 	.word	0x00000000
        /*0050*/ 	.short	0x0003
        /*0052*/ 	.short	0x0018
        /*0054*/ 	.byte	0x00, 0xf5, 0x21, 0x00


	//----- nvinfo : EIATTR_KPARAM_INFO
	.align		4
.L_305:
        /*0058*/ 	.byte	0x04, 0x17
        /*005a*/ 	.short	(.L_307 - .L_306)
.L_306:
        /*005c*/ 	.word	0x00000000
        /*0060*/ 	.short	0x0002
        /*0062*/ 	.short	0x0010
        /*0064*/ 	.byte	0x00, 0xf5, 0x21, 0x00


	//----- nvinfo : EIATTR_KPARAM_INFO
	.align		4
.L_307:
        /*0068*/ 	.byte	0x04, 0x17
        /*006a*/ 	.short	(.L_309 - .L_308)
.L_308:
        /*006c*/ 	.word	0x00000000
        /*0070*/ 	.short	0x0001
        /*0072*/ 	.short	0x0008
        /*0074*/ 	.byte	0x00, 0xf5, 0x21, 0x00


	//----- nvinfo : EIATTR_KPARAM_INFO
	.align		4
.L_309:
        /*0078*/ 	.byte	0x04, 0x17
        /*007a*/ 	.short	(.L_311 - .L_310)
.L_310:
        /*007c*/ 	.word	0x00000000
        /*0080*/ 	.short	0x0000
        /*0082*/ 	.short	0x0000
        /*0084*/ 	.byte	0x00, 0xf5, 0x21, 0x00


	//----- nvinfo : EIATTR_SPARSE_MMA_MASK
	.align		4
.L_311:
        /*0088*/ 	.byte	0x03, 0x50
        /*008a*/ 	.short	0x0000


	//----- nvinfo : EIATTR_MAXREG_COUNT
	.align		4
        /*008c*/ 	.byte	0x03, 0x1b
        /*008e*/ 	.short	0x00ff


	//----- nvinfo : EIATTR_MERCURY_ISA_VERSION
	.align		4
        /*0090*/ 	.byte	0x03, 0x5f
        /*0092*/ 	.short	0x0101


	//----- nvinfo : EIATTR_VRC_CTA_INIT_COUNT
	.align		4
        /*0094*/ 	.byte	0x02, 0x4a
	.zero		1
	.zero		1


	//----- nvinfo : EIATTR_EXIT_INSTR_OFFSETS
	.align		4
        /*0098*/ 	.byte	0x04, 0x1c
        /*009a*/ 	.short	(.L_313 - .L_312)


	//   ....[0]....
.L_312:
        /*009c*/ 	.word	0x00000070


	//   ....[1]....
        /*00a0*/ 	.word	0x00000250


	//----- nvinfo : EIATTR_CBANK_PARAM_SIZE
	.align		4
.L_313:
        /*00a4*/ 	.byte	0x03, 0x19
        /*00a6*/ 	.short	0x0034


	//----- nvinfo : EIATTR_PARAM_CBANK
	.align		4
        /*00a8*/ 	.byte	0x04, 0x0a
        /*00aa*/ 	.short	(.L_315 - .L_314)
	.align		4
.L_314:
        /*00ac*/ 	.word	index@(.nv.constant0._ZN17fastertransformer27addBiasAttentionFfnResidualIfEEvPT_PKS1_S4_S4_S4_iii)
        /*00b0*/ 	.short	0x0380
        /*00b2*/ 	.short	0x0034


	//----- nvinfo : EIATTR_SW_WAR
	.align		4
.L_315:
        /*00b4*/ 	.byte	0x04, 0x36
        /*00b6*/ 	.short	(.L_317 - .L_316)
.L_316:
        /*00b8*/ 	.word	0x00000008
.L_317:


//--------------------- .nv.info._ZN17fastertransformer27addBiasAttentionFfnResidualIfEEvPT_PKS1_S4_S4_iii --------------------------
	.section	.nv.info._ZN17fastertransformer27addBiasAttentionFfnResidualIfEEvPT_PKS1_S4_S4_iii,"",@"SHT_CUDA_INFO"
	.sectionflags	@""
	.align	4


	//----- nvinfo : EIATTR_CUDA_API_VERSION
	.align		4
        /*0000*/ 	.byte	0x04, 0x37
        /*0002*/ 	.short	(.L_319 - .L_318)
.L_318:
        /*0004*/ 	.word	0x00000082


	//----- nvinfo : EIATTR_KPARAM_INFO
	.align		4
.L_319:
        /*0008*/ 	.byte	0x04, 0x17
        /*000a*/ 	.short	(.L_321 - .L_320)
.L_320:
        /*000c*/ 	.word	0x00000000
        /*0010*/ 	.short	0x0006
        /*0012*/ 	.short	0x0028
        /*0014*/ 	.byte	0x00, 0xf0, 0x11, 0x00


	//----- nvinfo : EIATTR_KPARAM_INFO
	.align		4
.L_321:
        /*0018*/ 	.byte	0x04, 0x17
        /*001a*/ 	.short	(.L_323 - .L_322)
.L_322:
        /*001c*/ 	.word	0x00000000
        /*0020*/ 	.short	0x0005
        /*0022*/ 	.short	0x0024
        /*0024*/ 	.byte	0x00, 0xf0, 0x11, 0x00


	//----- nvinfo : EIATTR_KPARAM_INFO
	.align		4
.L_323:
        /*0028*/ 	.byte	0x04, 0x17
        /*002a*/ 	.short	(.L_325 - .L_324)
.L_324:
        /*002c*/ 	.word	0x00000000
        /*0030*/ 	.short	0x0004
        /*0032*/ 	.short	0x0020
        /*0034*/ 	.byte	0x00, 0xf0, 0x11, 0x00


	//----- nvinfo : EIATTR_KPARAM_INFO
	.align		4
.L_325:
        /*0038*/ 	.byte	0x04, 0x17
        /*003a*/ 	.short	(.L_327 - .L_326)
.L_326:
        /*003c*/ 	.word	0x00000000
        /*0040*/ 	.short	0x0003
        /*0042*/ 	.short	0x0018
        /*0044*/ 	.byte	0x00, 0xf5, 0x21, 0x00


	//----- nvinfo : EIATTR_KPARAM_INFO
	.align		4
.L_327:
        /*0048*/ 	.byte	0x04, 0x17
        /*004a*/ 	.short	(.L_329 - .L_328)
.L_328:
        /*004c*/ 	.word	0x00000000
        /*0050*/ 	.short	0x0002
        /*0052*/ 	.short	0x0010
        /*0054*/ 	.byte	0x00, 0xf5, 0x21, 0x00


	//----- nvinfo : EIATTR_KPARAM_INFO
	.align		4
.L_329:
        /*0058*/ 	.byte	0x04, 0x17
        /*005a*/ 	.short	(.L_331 - .L_330)
.L_330:
        /*005c*/ 	.word	0x00000000
        /*0060*/ 	.short	0x0001
        /*0062*/ 	.short	0x0008
        /*0064*/ 	.byte	0x00, 0xf5, 0x21, 0x00


	//----- nvinfo : EIATTR_KPARAM_INFO
	.align		4
.L_331:
        /*0068*/ 	.byte	0x04, 0x17
        /*006a*/ 	.short	(.L_333 - .L_332)
.L_332:
        /*006c*/ 	.word	0x00000000
        /*0070*/ 	.short	0x0000
        /*0072*/ 	.short	0x0000
        /*0074*/ 	.byte	0x00, 0xf5, 0x21, 0x00


	//----- nvinfo : EIATTR_SPARSE_MMA_MASK
	.align		4
.L_333:
        /*0078*/ 	.byte	0x03, 0x50
        /*007a*/ 	.short	0x0000


	//----- nvinfo : EIATTR_MAXREG_COUNT
	.align		4
        /*007c*/ 	.byte	0x03, 0x1b
        /*007e*/ 	.short	0x00ff


	//----- nvinfo : EIATTR_MERCURY_ISA_VERSION
	.align		4
        /*0080*/ 	.byte	0x03, 0x5f
        /*0082*/ 	.short	0x0101


	//----- nvinfo : EIATTR_VRC_CTA_INIT_COUNT
	.align		4
        /*0084*/ 	.byte	0x02, 0x4a
	.zero		1
	.zero		1


	//----- nvinfo : EIATTR_EXIT_INSTR_OFFSETS
	.align		4
        /*0088*/ 	.byte	0x04, 0x1c
        /*008a*/ 	.short	(.L_335 - .L_334)


	//   ....[0]....
.L_334:
        /*008c*/ 	.word	0x00000070


	//   ....[1]....
        /*0090*/ 	.word	0x000001e0


	//----- nvinfo : EIATTR_CBANK_PARAM_SIZE
	.align		4
.L_335:
        /*0094*/ 	.byte	0x03, 0x19
        /*0096*/ 	.short	0x002c


	//----- nvinfo : EIATTR_PARAM_CBANK
	.align		4
        /*0098*/ 	.byte	0x04, 0x0a
        /*009a*/ 	.short	(.L_337 - .L_336)
	.align		4
.L_336:
        /*009c*/ 	.word	index@(.nv.constant0._ZN17fastertransformer27addBiasAttentionFfnResidualIfEEvPT_PKS1_S4_S4_iii)
        /*00a0*/ 	.short	0x0380
        /*00a2*/ 	.short	0x002c


	//----- nvinfo : EIATTR_SW_WAR
	.align		4
.L_337:
        /*00a4*/ 	.byte	0x04, 0x36
        /*00a6*/ 	.short	(.L_339 - .L_338)
.L_338:
        /*00a8*/ 	.word	0x00000008
.L_339:


//--------------------- .nv.info._ZN17fastertransformer15addBiasResidualI6__halfLi2ES1_EEvPT_PKT1_PKS2_S8_S8_PKfSA_ii --------------------------
	.section	.nv.info._ZN17fastertransformer15addBiasResidualI6__halfLi2ES1_EEvPT_PKT1_PKS2_S8_S8_PKfSA_ii,"",@"SHT_CUDA_INFO"
	.sectionflags	@""
	.align	4


	//----- nvinfo : EIATTR_CUDA_API_VERSION
	.align		4
        /*0000*/ 	.byte	0x04, 0x37
        /*0002*/ 	.short	(.L_341 - .L_340)
.L_340:
        /*0004*/ 	.word	0x00000082


	//----- nvinfo : EIATTR_KPARAM_INFO
	.align		4
.L_341:
        /*0008*/ 	.byte	0x04, 0x17
        /*000a*/ 	.short	(.L_343 - .L_342)
.L_342:
        /*000c*/ 	.word	0x00000000
        /*0010*/ 	.short	0x0008
        /*0012*/ 	.short	0x003c
        /*0014*/ 	.byte	0x00, 0xf0, 0x11, 0x00


	//----- nvinfo : EIATTR_KPARAM_INFO
	.align		4
.L_343:
        /*0018*/ 	.byte	0x04, 0x17
        /*001a*/ 	.short	(.L_345 - .L_344)
.L_344:
        /*001c*/ 	.word	0x00000000
        /*0020*/ 	.short	0x0007
        /*0022*/ 	.short	0x0038
        /*0024*/ 	.byte	0x00, 0xf0, 0x11, 0x00


	//----- nvinfo : EIATTR_KPARAM_INFO
	.align		4
.L_345:
        /*0028*/ 	.byte	0x04, 0x17
        /*002a*/ 	.short	(.L_347 - .L_346)
.L_346:
        /*002c*/ 	.word	0x00000000
        /*0030*/ 	.short	0x0006
        /*0032*/ 	.short	0x0030
        /*0034*/ 	.byte	0x00, 0xf5, 0x21, 0x00


	//----- nvinfo : EIATTR_KPARAM_INFO
	.align		4
.L_347:
        /*0038*/ 	.byte	0x04, 0x17
        /*003a*/ 	.short	(.L_349 - .L_348)
.L_348:
        /*003c*/ 	.word	0x00000000
        /*0040*/ 	.short	0x0005
        /*0042*/ 	.short	0x0028
        /*0044*/ 	.byte	0x00, 0xf5, 0x21, 0x00


	//----- nvinfo : EIATTR_KPARAM_INFO
	.align		4
.L_349:
        /*0048*/ 	.byte	0x04, 0x17
        /*004a*/ 	.short	(.L_351 - .L_350)
.L_350:
        /*004c*/ 	.word	0x00000000
        /*0050*/ 	.short	0x0004
        /*0052*/ 	.short	0x0020
        /*0054*/ 	.byte	0x00, 0xf5, 0x21, 0x00


	//----- nvinfo : EIATTR_KPARAM_INFO
	.align		4
.L_351:
        /*0058*/ 	.byte	0x04, 0x17
        /*005a*/ 	.short	(.L_353 - .L_352)
.L_352:
        /*005c*/ 	.word	0x00000000
        /*0060*/ 	.short	0x0003
        /*0062*/ 	.short	0x0018
        /*0064*/ 	.byte	0x00, 0xf5, 0x21, 0x00


	//----- nvinfo : EIATTR_KPARAM_INFO
	.align		4
.L_353:
        /*0068*/ 	.byte	0x04, 0x17
        /*006a*/ 	.short	(.L_355 - .L_354)
.L_354:
        /*006c*/ 	.word	0x00000000
        /*0070*/ 	.short	0x0002
        /*0072*/ 	.short	0x0010
        /*0074*/ 	.byte	0x00, 0xf5, 0x21, 0x00


	//----- nvinfo : EIATTR_KPARAM_INFO
	.align		4
.L_355:
        /*0078*/ 	.byte	0x04, 0x17
        /*007a*/ 	.short	(.L_357 - .L_356)
.L_356:
        /*007c*/ 	.word	0x00000000
        /*0080*/ 	.short	0x0001
        /*0082*/ 	.short	0x0008
        /*0084*/ 	.byte	0x00, 0xf5, 0x21, 0x00


	//----- nvinfo : EIATTR_KPARAM_INFO
	.align		4
.L_357:
        /*0088*/ 	.byte	0x04, 0x17
        /*008a*/ 	.short	(.L_359 - .L_358)
.L_358:
        /*008c*/ 	.word	0x00000000
        /*0090*/ 	.short	0x0000
        /*0092*/ 	.short	0x0000
        /*0094*/ 	.byte	0x00, 0xf5, 0x21, 0x00


	//----- nvinfo : EIATTR_SPARSE_MMA_MASK
	.align		4
.L_359:
        /*0098*/ 	.byte	0x03, 0x50
        /*009a*/ 	.short	0x0000


	//----- nvinfo : EIATTR_MAXREG_COUNT
	.align		4
        /*009c*/ 	.byte	0x03, 0x1b
        /*009e*/ 	.short	0x00ff


	//----- nvinfo : EIATTR_MERCURY_ISA_VERSION
	.align		4
        /*00a0*/ 	.byte	0x03, 0x5f
        /*00a2*/ 	.short	0x0101


	//----- nvinfo : EIATTR_VRC_CTA_INIT_COUNT
	.align		4
        /*00a4*/ 	.byte	0x02, 0x4a
	.zero		1
	.zero		1


	//----- nvinfo : EIATTR_EXIT_INSTR_OFFSETS
	.align		4
        /*00a8*/ 	.byte	0x04, 0x1c
        /*00aa*/ 	.short	(.L_361 - .L_360)


	//   ....[0]....
.L_360:
        /*00ac*/ 	.word	0x00000070


	//   ....[1]....
        /*00b0*/ 	.word	0x00000210


	//----- nvinfo : EIATTR_CBANK_PARAM_SIZE
	.align		4
.L_361:
        /*00b4*/ 	.byte	0x03, 0x19
        /*00b6*/ 	.short	0x0040


	//----- nvinfo : EIATTR_PARAM_CBANK
	.align		4
        /*00b8*/ 	.byte	0x04, 0x0a
        /*00ba*/ 	.short	(.L_363 - .L_362)
	.align		4
.L_362:
        /*00bc*/ 	.word	index@(.nv.constant0._ZN17fastertransformer15addBiasResidualI6__halfLi2ES1_EEvPT_PKT1_PKS2_S8_S8_PKfSA_ii)
        /*00c0*/ 	.short	0x0380
        /*00c2*/ 	.short	0x0040


	//----- nvinfo : EIATTR_SW_WAR
	.align		4
.L_363:
        /*00c4*/ 	.byte	0x04, 0x36
        /*00c6*/ 	.short	(.L_365 - .L_364)
.L_364:
        /*00c8*/ 	.word	0x00000008
.L_365:


//--------------------- .nv.info._ZN17fastertransformer15addBiasResidualI6__halfLi2EiEEvPT_PKT1_PKS2_S8_S8_PKfSA_ii --------------------------
	.section	.nv.info._ZN17fastertransformer15addBiasResidualI6__halfLi2EiEEvPT_PKT1_PKS2_S8_S8_PKfSA_ii,"",@"SHT_CUDA_INFO"
	.sectionflags	@""
	.align	4


	//----- nvinfo : EIATTR_CUDA_API_VERSION
	.align		4
        /*0000*/ 	.byte	0x04, 0x37
        /*0002*/ 	.short	(.L_367 - .L_366)
.L_366:
        /*0004*/ 	.word	0x00000082


	//----- nvinfo : EIATTR_KPARAM_INFO
	.align		4
.L_367:
        /*0008*/ 	.byte	0x04, 0x17
        /*000a*/ 	.short	(.L_369 - .L_368)
.L_368:
        /*000c*/ 	.word	0x00000000
        /*0010*/ 	.short	0x0008
        /*0012*/ 	.short	0x003c
        /*0014*/ 	.byte	0x00, 0xf0, 0x11, 0x00


	//----- nvinfo : EIATTR_KPARAM_INFO
	.align		4
.L_369:
        /*0018*/ 	.byte	0x04, 0x17
        /*001a*/ 	.short	(.L_371 - .L_370)
.L_370:
        /*001c*/ 	.word	0x00000000
        /*0020*/ 	.short	0x0007
        /*0022*/ 	.short	0x0038
        /*0024*/ 	.byte	0x00, 0xf0, 0x11, 0x00


	//----- nvinfo : EIATTR_KPARAM_INFO
	.align		4
.L_371:
        /*0028*/ 	.byte	0x04, 0x17
        /*002a*/ 	.short	(.L_373 - .L_372)
.L_372:
        /*002c*/ 	.word	0x00000000
        /*0030*/ 	.short	0x0006
        /*0032*/ 	.short	0x0030
        /*0034*/ 	.byte	0x00, 0xf5, 0x21, 0x00


	//----- nvinfo : EIATTR_KPARAM_INFO
	.align		4
.L_373:
        /*0038*/ 	.byte	0x04, 0x17
        /*003a*/ 	.short	(.L_375 - .L_374)
.L_374:
        /*003c*/ 	.word	0x00000000
        /*0040*/ 	.short	0x0005
        /*0042*/ 	.short	0x0028
        /*0044*/ 	.byte	0x00, 0xf5, 0x21, 0x00


	//----- nvinfo : EIATTR_KPARAM_INFO
	.align		4
.L_375:
        /*0048*/ 	.byte	0x04, 0x17
        /*004a*/ 	.short	(.L_377 - .L_376)
.L_376:
        /*004c*/ 	.word	0x00000000
        /*0050*/ 	.short	0x0004
        /*0052*/ 	.short	0x0020
        /*0054*/ 	.byte	0x00, 0xf5, 0x21, 0x00


	//----- nvinfo : EIATTR_KPARAM_INFO
	.align		4
.L_377:
        /*0058*/ 	.byte	0x04, 0x17
        /*005a*/ 	.short	(.L_379 - .L_378)
.L_378:
        /*005c*/ 	.word	0x00000000
        /*0060*/ 	.short	0x0003
        /*0062*/ 	.short	0x0018
        /*0064*/ 	.byte	0x00, 0xf5, 0x21, 0x00


	//----- nvinfo : EIATTR_KPARAM_INFO
	.align		4
.L_379:
        /*0068*/ 	.byte	0x04, 0x17
        /*006a*/ 	.short	(.L_381 - .L_380)
.L_380:
        /*006c*/ 	.word	0x00000000
        /*0070*/ 	.short	0x0002
        /*0072*/ 	.short	0x0010
        /*0074*/ 	.byte	0x00, 0xf5, 0x21, 0x00


	//----- nvinfo : EIATTR_KPARAM_INFO
	.align		4
.L_381:
        /*0078*/ 	.byte	0x04, 0x17
        /*007a*/ 	.short	(.L_383 - .L_382)
.L_382:
        /*007c*/ 	.word	0x00000000
        /*0080*/ 	.short	0x0001
        /*0082*/ 	.short	0x0008
        /*0084*/ 	.byte	0x00, 0xf5, 0x21, 0x00


	//----- nvinfo : EIATTR_KPARAM_INFO
	.align		4
.L_383:
        /*0088*/ 	.byte	0x04, 0x17
        /*008a*/ 	.short	(.L_385 - .L_384)
.L_384:
        /*008c*/ 	.word	0x00000000
        /*0090*/ 	.short	0x0000
        /*0092*/ 	.short	0x0000
        /*0094*/ 	.byte	0x00, 0xf5, 0x21, 0x00


	//----- nvinfo : EIATTR_SPARSE_MMA_MASK
	.align		4
.L_385:
        /*0098*/ 	.byte	0x03, 0x50
        /*009a*/ 	.short	0x0000


	//----- nvinfo : EIATTR_MAXREG_COUNT
	.align		4
        /*009c*/ 	.byte	0x03, 0x1b
        /*009e*/ 	.short	0x00ff


	//----- nvinfo : EIATTR_MERCURY_ISA_VERSION
	.align		4
        /*00a0*/ 	.byte	0x03, 0x5f
        /*00a2*/ 	.short	0x0101


	//----- nvinfo : EIATTR_VRC_CTA_INIT_COUNT
	.align		4
        /*00a4*/ 	.byte	0x02, 0x4a
	.zero		1
	.zero		1


	//----- nvinfo : EIATTR_EXIT_INSTR_OFFSETS
	.align		4
        /*00a8*/ 	.byte	0x04, 0x1c
        /*00aa*/ 	.short	(.L_387 - .L_386)


	//   ....[0]....
.L_386:
        /*00ac*/ 	.word	0x00000070


	//   ....[1]....
        /*00b0*/ 	.word	0x00000290


	//----- nvinfo : EIATTR_CBANK_PARAM_SIZE
	.align		4
.L_387:
        /*00b4*/ 	.byte	0x03, 0x19
        /*00b6*/ 	.short	0x0040


	//----- nvinfo : EIATTR_PARAM_CBANK
	.align		4
        /*00b8*/ 	.byte	0x04, 0x0a
        /*00ba*/ 	.short	(.L_389 - .L_388)
	.align		4
.L_388:
        /*00bc*/ 	.word	index@(.nv.constant0._ZN17fastertransformer15addBiasResidualI6__halfLi2EiEEvPT_PKT1_PKS2_S8_S8_PKfSA_ii)
        /*00c0*/ 	.short	0x0380
        /*00c2*/ 	.short	0x0040


	//----- nvinfo : EIATTR_SW_WAR
	.align		4
.L_389:
        /*00c4*/ 	.byte	0x04, 0x36
        /*00c6*/ 	.short	(.L_391 - .L_390)
.L_390:
        /*00c8*/ 	.word	0x00000008
.L_391:


//--------------------- .nv.info._ZN17fastertransformer15addBiasResidualI6__halfLi1ES1_EEvPT_PKT1_PKS2_S8_S8_PKfSA_ii --------------------------
	.section	.nv.info._ZN17fastertransformer15addBiasResidualI6__halfLi1ES1_EEvPT_PKT1_PKS2_S8_S8_PKfSA_ii,"",@"SHT_CUDA_INFO"
	.sectionflags	@""
	.align	4


	//----- nvinfo : EIATTR_CUDA_API_VERSION
	.align		4
        /*0000*/ 	.byte	0x04, 0x37
        /*0002*/ 	.short	(.L_393 - .L_392)
.L_392:
        /*0004*/ 	.word	0x00000082


	//----- nvinfo : EIATTR_KPARAM_INFO
	.align		4
.L_393:
        /*0008*/ 	.byte	0x04, 0x17
        /*000a*/ 	.short	(.L_395 - .L_394)
.L_394:
        /*000c*/ 	.word	0x00000000
        /*0010*/ 	.short	0x0008
        /*0012*/ 	.short	0x003c
        /*0014*/ 	.byte	0x00, 0xf0, 0x11, 0x00


	//----- nvinfo : EIATTR_KPARAM_INFO
	.align		4
.L_395:
        /*0018*/ 	.byte	0x04, 0x17
        /*001a*/ 	.short	(.L_397 - .L_396)
.L_396:
        /*001c*/ 	.word	0x00000000
        /*0020*/ 	.short	0x0007
        /*0022*/ 	.short	0x0038
        /*0024*/ 	.byte	0x00, 0xf0, 0x11, 0x00


	//----- nvinfo : EIATTR_KPARAM_INFO
	.align		4
.L_397:
        /*0028*/ 	.byte	0x04, 0x17
        /*002a*/ 	.short	(.L_399 - .L_398)
.L_398:
        /*002c*/ 	.word	0x00000000
        /*0030*/ 	.short	0x0006
        /*0032*/ 	.short	0x0030
        /*0034*/ 	.byte	0x00, 0xf5, 0x21, 0x00


	//----- nvinfo : EIATTR_KPARAM_INFO
	.align		4
.L_399:
        /*0038*/ 	.byte	0x04, 0x17
        /*003a*/ 	.short	(.L_401 - .L_400)
.L_400:
        /*003c*/ 	.word	0x00000000
        /*0040*/ 	.short	0x0005
        /*0042*/ 	.short	0x0028
        /*0044*/ 	.byte	0x00, 0xf5, 0x21, 0x00


	//----- nvinfo : EIATTR_KPARAM_INFO
	.align		4
.L_401:
        /*0048*/ 	.byte	0x04, 0x17
        /*004a*/ 	.short	(.L_403 - .L_402)
.L_402:
        /*004c*/ 	.word	0x00000000
        /*0050*/ 	.short	0x0004
        /*0052*/ 	.short	0x0020
        /*0054*/ 	.byte	0x00, 0xf5, 0x21, 0x00


	//----- nvinfo : EIATTR_KPARAM_INFO
	.align		4
.L_403:
        /*0058*/ 	.byte	0x04, 0x17
        /*005a*/ 	.short	(.L_405 - .L_404)
.L_404:
        /*005c*/ 	.word	0x00000000
        /*0060*/ 	.short	0x0003
        /*0062*/ 	.short	0x0018
        /*0064*/ 	.byte	0x00, 0xf5, 0x21, 0x00


	//----- nvinfo : EIATTR_KPARAM_INFO
	.align		4
.L_405:
        /*0068*/ 	.byte	0x04, 0x17
        /*006a*/ 	.short	(.L_407 - .L_406)
.L_406:
        /*006c*/ 	.word	0x00000000
        /*0070*/ 	.short	0x0002
        /*0072*/ 	.short	0x0010
        /*0074*/ 	.byte	0x00, 0xf5, 0x21, 0x00


	//----- nvinfo : EIATTR_KPARAM_INFO
	.align		4
.L_407:
        /*0078*/ 	.byte	0x04, 0x17
        /*007a*/ 	.short	(.L_409 - .L_408)
.L_408:
        /*007c*/ 	.word	0x00000000
        /*0080*/ 	.short	0x0001
        /*0082*/ 	.short	0x0008
        /*0084*/ 	.byte	0x00, 0xf5, 0x21, 0x00


	//----- nvinfo : EIATTR_KPARAM_INFO
	.align		4
.L_409:
        /*0088*/ 	.byte	0x04, 0x17
        /*008a*/ 	.short	(.L_411 - .L_410)
.L_410:
        /*008c*/ 	.word	0x00000000
        /*0090*/ 	.short	0x0000
        /*0092*/ 	.short	0x0000
        /*0094*/ 	.byte	0x00, 0xf5, 0x21, 0x00


	//----- nvinfo : EIATTR_SPARSE_MMA_MASK
	.align		4
.L_411:
        /*0098*/ 	.byte	0x03, 0x50
        /*009a*/ 	.short	0x0000


	//----- nvinfo : EIATTR_MAXREG_COUNT
	.align		4
        /*009c*/ 	.byte	0x03, 0x1b
        /*009e*/ 	.short	0x00ff


	//----- nvinfo : EIATTR_MERCURY_ISA_VERSION
	.align		4
        /*00a0*/ 	.byte	0x03, 0x5f
        /*00a2*/ 	.short	0x0101


	//----- nvinfo : EIATTR_VRC_CTA_INIT_COUNT
	.align		4
        /*00a4*/ 	.byte	0x02, 0x4a
	.zero		1
	.zero		1


	//----- nvinfo : EIATTR_EXIT_INSTR_OFFSETS
	.align		4
        /*00a8*/ 	.byte	0x04, 0x1c
        /*00aa*/ 	.short	(.L_413 - .L_412)


	//   ....[0]....
.L_412:
        /*00ac*/ 	.word	0x00000070


	//   ....[1]....
        /*00b0*/ 	.word	0x000001d0


	//----- nvinfo : EIATTR_CBANK_PARAM_SIZE
	.align		4
.L_413:
        /*00b4*/ 	.byte	0x03, 0x19
        /*00b6*/ 	.short	0x0040


	//----- nvinfo : EIATTR_PARAM_CBANK
	.align		4
        /*00b8*/ 	.byte	0x04, 0x0a
        /*00ba*/ 	.short	(.L_415 - .L_414)
	.align		4
.L_414:
        /*00bc*/ 	.word	index@(.nv.constant0._ZN17fastertransformer15addBiasResidualI6__halfLi1ES1_EEvPT_PKT1_PKS2_S8_S8_PKfSA_ii)
        /*00c0*/ 	.short	0x0380
        /*00c2*/ 	.short	0x0040


	//----- nvinfo : EIATTR_SW_WAR
	.align		4
.L_415:
        /*00c4*/ 	.byte	0x04, 0x36
        /*00c6*/ 	.short	(.L_417 - .L_416)
.L_416:
        /*00c8*/ 	.word	0x00000008
.L_417:


//--------------------- .nv.info._ZN17fastertransformer15addBiasResidualI6__halfLi1EiEEvPT_PKT1_PKS2_S8_S8_PKfSA_ii --------------------------
	.section	.nv.info._ZN17fastertransformer15addBiasResidualI6__halfLi1EiEEvPT_PKT1_PKS2_S8_S8_PKfSA_ii,"",@"SHT_CUDA_INFO"
	.sectionflags	@""
	.align	4


	//----- nvinfo : EIATTR_CUDA_API_VERSION
	.align		4
        /*0000*/ 	.byte	0x04, 0x37
        /*0002*/ 	.short	(.L_419 - .L_418)
.L_418:
        /*0004*/ 	.word	0x00000082


	//----- nvinfo : EIATTR_KPARAM_INFO
	.align		4
.L_419:
        /*0008*/ 	.byte	0x04, 0x17
        /*000a*/ 	.short	(.L_421 - .L_420)
.L_420:
        /*000c*/ 	.word	0x00000000
        /*0010*/ 	.short	0x0008
        /*0012*/ 	.short	0x003c
        /*0014*/ 	.byte	0x00, 0xf0, 0x11, 0x00


	//----- nvinfo : EIATTR_KPARAM_INFO
	.align		4
.L_421:
        /*0018*/ 	.byte	0x04, 0x17
        /*001a*/ 	.short	(.L_423 - .L_422)
.L_422:
        /*001c*/ 	.word	0x00000000
        /*0020*/ 	.short	0x0007
        /*0022*/ 	.short	0x0038
        /*0024*/ 	.byte	0x00, 0xf0, 0x11, 0x00


	//----- nvinfo : EIATTR_KPARAM_INFO
	.align		4
.L_423:
        /*0028*/ 	.byte	0x04, 0x17
        /*002a*/ 	.short	(.L_425 - .L_424)
.L_424:
        /*002c*/ 	.word	0x00000000
        /*0030*/ 	.short	0x0006
        /*0032*/ 	.short	0x0030
        /*0034*/ 	.byte	0x00, 0xf5, 0x21, 0x00


	//----- nvinfo : EIATTR_KPARAM_INFO
	.align		4
.L_425:
        /*0038*/ 	.byte	0x04, 0x17
        /*003a*/ 	.short	(.L_427 - .L_426)
.L_426:
        /*003c*/ 	.word	0x00000000
        /*0040*/ 	.short	0x0005
        /*0042*/ 	.short	0x0028
        /*0044*/ 	.byte	0x00, 0xf5, 0x21, 0x00


	//----- nvinfo : EIATTR_KPARAM_INFO
	.align		4
.L_427:
        /*0048*/ 	.byte	0x04, 0x17
        /*004a*/ 	.short	(.L_429 - .L_428)
.L_428:
        /*004c*/ 	.word	0x00000000
        /*0050*/ 	.short	0x0004
        /*0052*/ 	.short	0x0020
        /*0054*/ 	.byte	0x00, 0xf5, 0x21, 0x00


	//----- nvinfo : EIATTR_KPARAM_INFO
	.align		4
.L_429:
        /*0058*/ 	.byte	0x04, 0x17
        /*005a*/ 	.short	(.L_431 - .L_430)
.L_430:
        /*005c*/ 	.word	0x00000000
        /*0060*/ 	.short	0x0003
        /*0062*/ 	.short	0x0018
        /*0064*/ 	.byte	0x00, 0xf5, 0x21, 0x00


	//----- nvinfo : EIATTR_KPARAM_INFO
	.align		4
.L_431:
        /*0068*/ 	.byte	0x04, 0x17
        /*006a*/ 	.short	(.L_433 - .L_432)
.L_432:
        /*006c*/ 	.word	0x00000000
        /*0070*/ 	.short	0x0002
        /*0072*/ 	.short	0x0010
        /*0074*/ 	.byte	0x00, 0xf5, 0x21, 0x00


	//----- nvinfo : EIATTR_KPARAM_INFO
	.align		4
.L_433:
        /*0078*/ 	.byte	0x04, 0x17
        /*007a*/ 	.short	(.L_435 - .L_434)
.L_434:
        /*007c*/ 	.word	0x00000000
        /*0080*/ 	.short	0x0001
        /*0082*/ 	.short	0x0008
        /*0084*/ 	.byte	0x00, 0xf5, 0x21, 0x00


	//----- nvinfo : EIATTR_KPARAM_INFO
	.align		4
.L_435:
        /*0088*/ 	.byte	0x04, 0x17
        /*008a*/ 	.short	(.L_437 - .L_436)
.L_436:
        /*008c*/ 	.word	0x00000000
        /*0090*/ 	.short	0x0000
        /*0092*/ 	.short	0x0000
        /*0094*/ 	.byte	0x00, 0xf5, 0x21, 0x00


	//----- nvinfo : EIATTR_SPARSE_MMA_MASK
	.align		4
.L_437:
        /*0098*/ 	.byte	0x03, 0x50
        /*009a*/ 	.short	0x0000


	//----- nvinfo : EIATTR_MAXREG_COUNT
	.align		4
        /*009c*/ 	.byte	0x03, 0x1b
        /*009e*/ 	.short	0x00ff


	//----- nvinfo : EIATTR_MERCURY_ISA_VERSION
	.align		4
        /*00a0*/ 	.byte	0x03, 0x5f
        /*00a2*/ 	.short	0x0101


	//----- nvinfo : EIATTR_VRC_CTA_INIT_COUNT
	.align		4
        /*00a4*/ 	.byte	0x02, 0x4a
	.zero		1
	.zero		1


	//----- nvinfo : EIATTR_EXIT_INSTR_OFFSETS
	.align		4
        /*00a8*/ 	.byte	0x04, 0x1c
        /*00aa*/ 	.short	(.L_439 - .L_438)


	//   ....[0]....
.L_438:
        /*00ac*/ 	.word	0x00000070


	//   ....[1]....
        /*00b0*/ 	.word	0x00000250


	//----- nvinfo : EIATTR_CBANK_PARAM_SIZE
	.align		4
.L_439:
        /*00b4*/ 	.byte	0x03, 0x19
        /*00b6*/ 	.short	0x0040


	//----- nvinfo : EIATTR_PARAM_CBANK
	.align		4
        /*00b8*/ 	.byte	0x04, 0x0a
        /*00ba*/ 	.short	(.L_441 - .L_440)
	.align		4
.L_440:
        /*00bc*/ 	.word	index@(.nv.constant0._ZN17fastertransformer15addBiasResidualI6__halfLi1EiEEvPT_PKT1_PKS2_S8_S8_PKfSA_ii)
        /*00c0*/ 	.short	0x0380
        /*00c2*/ 	.short	0x0040


	//----- nvinfo : EIATTR_SW_WAR
	.align		4
.L_441:
        /*00c4*/ 	.byte	0x04, 0x36
        /*00c6*/ 	.short	(.L_443 - .L_442)
.L_442:
        /*00c8*/ 	.word	0x00000008
.L_443:


//--------------------- .nv.info._ZN17fastertransformer15addBiasResidualIfLi2EfEEvPT_PKT1_PKS1_S7_S7_PKfS9_ii --------------------------
	.section	.nv.info._ZN17fastertransformer15addBiasResidualIfLi2EfEEvPT_PKT1_PKS1_S7_S7_PKfS9_ii,"",@"SHT_CUDA_INFO"
	.sectionflags	@""
	.align	4


	//----- nvinfo : EIATTR_CUDA_API_VERSION
	.align		4
        /*0000*/ 	.byte	0x04, 0x37
        /*0002*/ 	.short	(.L_445 - .L_444)
.L_444:
        /*0004*/ 	.word	0x00000082


	//----- nvinfo : EIATTR_KPARAM_INFO
	.align		4
.L_445:
        /*0008*/ 	.byte	0x04, 0x17
        /*000a*/ 	.short	(.L_447 - .L_446)
.L_446:
        /*000c*/ 	.word	0x00000000
        /*0010*/ 	.short	0x0008
        /*0012*/ 	.short	0x003c
        /*0014*/ 	.byte	0x00, 0xf0, 0x11, 0x00


	//----- nvinfo : EIATTR_KPARAM_INFO
	.align		4
.L_447:
        /*0018*/ 	.byte	0x04, 0x17
        /*001a*/ 	.short	(.L_449 - .L_448)
.L_448:
        /*001c*/ 	.word	0x00000000
        /*0020*/ 	.short	0x0007
        /*0022*/ 	.short	0x0038
        /*0024*/ 	.byte	0x00, 0xf0, 0x11, 0x00


	//----- nvinfo : EIATTR_KPARAM_INFO
	.align		4
.L_449:
        /*0028*/ 	.byte	0x04, 0x17
        /*002a*/ 	.short	(.L_451 - .L_450)
.L_450:
        /*002c*/ 	.word	0x00000000
        /*0030*/ 	.short	0x0006
        /*0032*/ 	.short	0x0030
        /*0034*/ 	.byte	0x00, 0xf5, 0x21, 0x00


	//----- nvinfo : EIATTR_KPARAM_INFO
	.align		4
.L_451:
        /*0038*/ 	.byte	0x04, 0x17
        /*003a*/ 	.short	(.L_453 - .L_452)
.L_452:
        /*003c*/ 	.word	0x00000000
        /*0040*/ 	.short	0x0005
        /*0042*/ 	.short	0x0028
        /*0044*/ 	.byte	0x00, 0xf5, 0x21, 0x00


	//----- nvinfo : EIATTR_KPARAM_INFO
	.align		4
.L_453:
        /*0048*/ 	.byte	0x04, 0x17
        /*004a*/ 	.short	(.L_455 - .L_454)
.L_454:
        /*004c*/ 	.word	0x00000000
        /*0050*/ 	.short	0x0004
        /*0052*/ 	.short	0x0020
        /*0054*/ 	.byte	0x00, 0xf5, 0x21, 0x00


	//----- nvinfo : EIATTR_KPARAM_INFO
	.align		4
.L_455:
        /*0058*/ 	.byte	0x04, 0x17
        /*005a*/ 	.short	(.L_457 - .L_456)
.L_456:
        /*005c*/ 	.word	0x00000000
        /*0060*/ 	.short	0x0003
        /*0062*/ 	.short	0x0018
        /*0064*/ 	.byte	0x00, 0xf5, 0x21, 0x00


	//----- nvinfo : EIATTR_KPARAM_INFO
	.align		4
.L_457:
        /*0068*/ 	.byte	0x04, 0x17
        /*006a*/ 	.short	(.L_459 - .L_458)
.L_458:
        /*006c*/ 	.word	0x00000000
        /*0070*/ 	.short	0x0002
        /*0072*/ 	.short	0x0010
        /*0074*/ 	.byte	0x00, 0xf5, 0x21, 0x00


	//----- nvinfo : EIATTR_KPARAM_INFO
	.align		4
.L_459:
        /*0078*/ 	.byte	0x04, 0x17
        /*007a*/ 	.short	(.L_461 - .L_460)
.L_460:
        /*007c*/ 	.word	0x00000000
        /*0080*/ 	.short	0x0001
        /*0082*/ 	.short	0x0008
        /*0084*/ 	.byte	0x00, 0xf5, 0x21, 0x00


	//----- nvinfo : EIATTR_KPARAM_INFO
	.align		4
.L_461:
        /*0088*/ 	.byte	0x04, 0x17
        /*008a*/ 	.short	(.L_463 - .L_462)
.L_462:
        /*008c*/ 	.word	0x00000000
        /*0090*/ 	.short	0x0000
        /*0092*/ 	.short	0x0000
        /*0094*/ 	.byte	0x00, 0xf5, 0x21, 0x00


	//----- nvinfo : EIATTR_SPARSE_MMA_MASK
	.align		4
.L_463:
        /*0098*/ 	.byte	0x03, 0x50
        /*009a*/ 	.short	0x0000


	//----- nvinfo : EIATTR_MAXREG_COUNT
	.align		4
        /*009c*/ 	.byte	0x03, 0x1b
        /*009e*/ 	.short	0x00ff


	//----- nvinfo : EIATTR_MERCURY_ISA_VERSION
	.align		4
        /*00a0*/ 	.byte	0x03, 0x5f
        /*00a2*/ 	.short	0x0101


	//----- nvinfo : EIATTR_VRC_CTA_INIT_COUNT
	.align		4
        /*00a4*/ 	.byte	0x02, 0x4a
	.zero		1
	.zero		1


	//----- nvinfo : EIATTR_EXIT_INSTR_OFFSETS
	.align		4
        /*00a8*/ 	.byte	0x04, 0x1c
        /*00aa*/ 	.short	(.L_465 - .L_464)


	//   ....[0]....
.L_464:
        /*00ac*/ 	.word	0x00000070


	//   ....[1]....
        /*00b0*/ 	.word	0x00000210


	//----- nvinfo : EIATTR_CBANK_PARAM_SIZE
	.align		4
.L_465:
        /*00b4*/ 	.byte	0x03, 0x19
        /*00b6*/ 	.short	0x0040


	//----- nvinfo : EIATTR_PARAM_CBANK
	.align		4
        /*00b8*/ 	.byte	0x04, 0x0a
        /*00ba*/ 	.short	(.L_467 - .L_466)
	.align		4
.L_466:
        /*00bc*/ 	.word	index@(.nv.constant0._ZN17fastertransformer15addBiasResidualIfLi2EfEEvPT_PKT1_PKS1_S7_S7_PKfS9_ii)
        /*00c0*/ 	.short	0x0380
        /*00c2*/ 	.short	0x0040


	//----- nvinfo : EIATTR_SW_WAR
	.align		4
.L_467:
        /*00c4*/ 	.byte	0x04, 0x36
        /*00c6*/ 	.short	(.L_469 - .L_468)
.L_468:
        /*00c8*/ 	.word	0x00000008
.L_469:


//--------------------- .nv.info._ZN17fastertransformer15addBiasResidualIfLi2EiEEvPT_PKT1_PKS1_S7_S7_PKfS9_ii --------------------------
	.section	.nv.info._ZN17fastertransformer15addBiasResidualIfLi2EiEEvPT_PKT1_PKS1_S7_S7_PKfS9_ii,"",@"SHT_CUDA_INFO"
	.sectionflags	@""
	.align	4


	//----- nvinfo : EIATTR_CUDA_API_VERSION
	.align		4
        /*0000*/ 	.byte	0x04, 0x37
        /*0002*/ 	.short	(.L_471 - .L_470)
.L_470:
        /*0004*/ 	.word	0x00000082


	//----- nvinfo : EIATTR_KPARAM_INFO
	.align		4
.L_471:
        /*0008*/ 	.byte	0x04, 0x17
        /*000a*/ 	.short	(.L_473 - .L_472)
.L_472:
        /*000c*/ 	.word	0x00000000
        /*0010*/ 	.short	0x0008
        /*0012*/ 	.short	0x003c
        /*0014*/ 	.byte	0x00, 0xf0, 0x11, 0x00


	//----- nvinfo : EIATTR_KPARAM_INFO
	.align		4
.L_473:
        /*0018*/ 	.byte	0x04, 0x17
        /*001a*/ 	.short	(.L_475 - .L_474)
.L_474:
        /*001c*/ 	.word	0x00000000
        /*0020*/ 	.short	0x0007
        /*0022*/ 	.short	0x0038
        /*0024*/ 	.byte	0x00, 0xf0, 0x11, 0x00


	//----- nvinfo : EIATTR_KPARAM_INFO
	.align		4
.L_475:
        /*0028*/ 	.byte	0x04, 0x17
        /*002a*/ 	.short	(.L_477 - .L_476)
.L_476:
        /*002c*/ 	.word	0x00000000
        /*0030*/ 	.short	0x0006
        /*0032*/ 	.short	0x0030
        /*0034*/ 	.byte	0x00, 0xf5, 0x21, 0x00


	//----- nvinfo : EIATTR_KPARAM_INFO
	.align		4
.L_477:
        /*0038*/ 	.byte	0x04, 0x17
        /*003a*/ 	.short	(.L_479 - .L_478)
.L_478:
        /*003c*/ 	.word	0x00000000
        /*0040*/ 	.short	0x0005
        /*0042*/ 	.short	0x0028
        /*0044*/ 	.byte	0x00, 0xf5, 0x21, 0x00


	//----- nvinfo : EIATTR_KPARAM_INFO
	.align		4
.L_479:
        /*0048*/ 	.byte	0x04, 0x17
        /*004a*/ 	.short	(.L_481 - .L_480)
.L_480:
        /*004c*/ 	.word	0x00000000
        /*0050*/ 	.short	0x0004
        /*0052*/ 	.short	0x0020
        /*0054*/ 	.byte	0x00, 0xf5, 0x21, 0x00


	//----- nvinfo : EIATTR_KPARAM_INFO
	.align		4
.L_481:
        /*0058*/ 	.byte	0x04, 0x17
        /*005a*/ 	.short	(.L_483 - .L_482)
.L_482:
        /*005c*/ 	.word	0x00000000
        /*0060*/ 	.short	0x0003
        /*0062*/ 	.short	0x0018
        /*0064*/ 	.byte	0x00, 0xf5, 0x21, 0x00


	//----- nvinfo : EIATTR_KPARAM_INFO
	.align		4
.L_483:
        /*0068*/ 	.byte	0x04, 0x17
        /*006a*/ 	.short	(.L_485 - .L_484)
.L_484:
        /*006c*/ 	.word	0x00000000
        /*0070*/ 	.short	0x0002
        /*0072*/ 	.short	0x0010
        /*0074*/ 	.byte	0x00, 0xf5, 0x21, 0x00


	//----- nvinfo : EIATTR_KPARAM_INFO
	.align		4
.L_485:
        /*0078*/ 	.byte	0x04, 0x17
        /*007a*/ 	.short	(.L_487 - .L_486)
.L_486:
        /*007c*/ 	.word	0x00000000
        /*0080*/ 	.short	0x0001
        /*0082*/ 	.short	0x0008
        /*0084*/ 	.byte	0x00, 0xf5, 0x21, 0x00


	//----- nvinfo : EIATTR_KPARAM_INFO
	.align		4
.L_487:
        /*0088*/ 	.byte	0x04, 0x17
        /*008a*/ 	.short	(.L_489 - .L_488)
.L_488:
        /*008c*/ 	.word	0x00000000
        /*0090*/ 	.short	0x0000
        /*0092*/ 	.short	0x0000
        /*0094*/ 	.byte	0x00, 0xf5, 0x21, 0x00


	//----- nvinfo : EIATTR_SPARSE_MMA_MASK
	.align		4
.L_489:
        /*0098*/ 	.byte	0x03, 0x50
        /*009a*/ 	.short	0x0000


	//----- nvinfo : EIATTR_MAXREG_COUNT
	.align		4
        /*009c*/ 	.byte	0x03, 0x1b
        /*009e*/ 	.short	0x00ff


	//----- nvinfo : EIATTR_MERCURY_ISA_VERSION
	.align		4
        /*00a0*/ 	.byte	0x03, 0x5f
        /*00a2*/ 	.short	0x0101


	//----- nvinfo : EIATTR_VRC_CTA_INIT_COUNT
	.align		4
        /*00a4*/ 	.byte	0x02, 0x4a
	.zero		1
	.zero		1


	//----- nvinfo : EIATTR_EXIT_INSTR_OFFSETS
	.align		4
        /*00a8*/ 	.byte	0x04, 0x1c
        /*00aa*/ 	.short	(.L_491 - .L_490)


	//   ....[0]....
.L_490:
        /*00ac*/ 	.word	0x00000070


	//   ....[1]....
        /*00b0*/ 	.word	0x00000270


	//----- nvinfo : EIATTR_CBANK_PARAM_SIZE
	.align		4
.L_491:
        /*00b4*/ 	.byte	0x03, 0x19
        /*00b6*/ 	.short	0x0040


	//----- nvinfo : EIATTR_PARAM_CBANK
	.align		4
        /*00b8*/ 	.byte	0x04, 0x0a
        /*00ba*/ 	.short	(.L_493 - .L_492)
	.align		4
.L_492:
        /*00bc*/ 	.word	index@(.nv.constant0._ZN17fastertransformer15addBiasResidualIfLi2EiEEvPT_PKT1_PKS1_S7_S7_PKfS9_ii)
        /*00c0*/ 	.short	0x0380
        /*00c2*/ 	.short	0x0040


	//----- nvinfo : EIATTR_SW_WAR
	.align		4
.L_493:
        /*00c4*/ 	.byte	0x04, 0x36
        /*00c6*/ 	.short	(.L_495 - .L_494)
.L_494:
        /*00c8*/ 	.word	0x00000008
.L_495:


//--------------------- .nv.info._ZN17fastertransformer15addBiasResidualIfLi1EfEEvPT_PKT1_PKS1_S7_S7_PKfS9_ii --------------------------
	.section	.nv.info._ZN17fastertransformer15addBiasResidualIfLi1EfEEvPT_PKT1_PKS1_S7_S7_PKfS9_ii,"",@"SHT_CUDA_INFO"
	.sectionflags	@""
	.align	4


	//----- nvinfo : EIATTR_CUDA_API_VERSION
	.align		4
        /*0000*/ 	.byte	0x04, 0x37
        /*0002*/ 	.short	(.L_497 - .L_496)
.L_496:
        /*0004*/ 	.word	0x00000082


	//----- nvinfo : EIATTR_KPARAM_INFO
	.align		4
.L_497:
        /*0008*/ 	.byte	0x04, 0x17
        /*000a*/ 	.short	(.L_499 - .L_498)
.L_498:
        /*000c*/ 	.word	0x00000000
        /*0010*/ 	.short	0x0008
        /*0012*/ 	.short	0x003c
        /*0014*/ 	.byte	0x00, 0xf0, 0x11, 0x00


	//----- nvinfo : EIATTR_KPARAM_INFO
	.align		4
.L_499:
        /*0018*/ 	.byte	0x04, 0x17
        /*001a*/ 	.short	(.L_501 - .L_500)
.L_500:
        /*001c*/ 	.word	0x00000000
        /*0020*/ 	.short	0x0007
        /*0022*/ 	.short	0x0038
        /*0024*/ 	.byte	0x00, 0xf0, 0x11, 0x00


	//----- nvinfo : EIATTR_KPARAM_INFO
	.align		4
.L_501:
        /*0028*/ 	.byte	0x04, 0x17
        /*002a*/ 	.short	(.L_503 - .L_502)
.L_502:
        /*002c*/ 	.word	0x00000000
        /*0030*/ 	.short	0x0006
        /*0032*/ 	.short	0x0030
        /*0034*/ 	.byte	0x00, 0xf5, 0x21, 0x00


	//----- nvinfo : EIATTR_KPARAM_INFO
	.align		4
.L_503:
        /*0038*/ 	.byte	0x04, 0x17
        /*003a*/ 	.short	(.L_505 - .L_504)
.L_504:
        /*003c*/ 	.word	0x00000000
        /*0040*/ 	.short	0x0005
        /*0042*/ 	.short	0x0028
        /*0044*/ 	.byte	0x00, 0xf5, 0x21, 0x00


	//----- nvinfo : EIATTR_KPARAM_INFO
	.align		4
.L_505:
        /*0048*/ 	.byte	0x04, 0x17
        /*004a*/ 	.short	(.L_507 - .L_506)
.L_506:
        /*004c*/ 	.word	0x00000000
        /*0050*/ 	.short	0x0004
        /*0052*/ 	.short	0x0020
        /*0054*/ 	.byte	0x00, 0xf5, 0x21, 0x00


	//----- nvinfo : EIATTR_KPARAM_INFO
	.align		4
.L_507:
        /*0058*/ 	.byte	0x04, 0x17
        /*005a*/ 	.short	(.L_509 - .L_508)
.L_508:
        /*005c*/ 	.word	0x00000000
        /*0060*/ 	.short	0x0003
        /*0062*/ 	.short	0x0018
        /*0064*/ 	.byte	0x00, 0xf5, 0x21, 0x00


	//----- nvinfo : EIATTR_KPARAM_INFO
	.align		4
.L_509:
        /*0068*/ 	.byte	0x04, 0x17
        /*006a*/ 	.short	(.L_511 - .L_510)
.L_510:
        /*006c*/ 	.word	0x00000000
        /*0070*/ 	.short	0x0002
        /*0072*/ 	.short	0x0010
        /*0074*/ 	.byte	0x00, 0xf5, 0x21, 0x00


	//----- nvinfo : EIATTR_KPARAM_INFO
	.align		4
.L_511:
        /*0078*/ 	.byte	0x04, 0x17
        /*007a*/ 	.short	(.L_513 - .L_512)
.L_512:
        /*007c*/ 	.word	0x00000000
        /*0080*/ 	.short	0x0001
        /*0082*/ 	.short	0x0008
        /*0084*/ 	.byte	0x00, 0xf5, 0x21, 0x00


	//----- nvinfo : EIATTR_KPARAM_INFO
	.align		4
.L_513:
        /*0088*/ 	.byte	0x04, 0x17
        /*008a*/ 	.short	(.L_515 - .L_514)
.L_514:
        /*008c*/ 	.word	0x00000000
        /*0090*/ 	.short	0x0000
        /*0092*/ 	.short	0x0000
        /*0094*/ 	.byte	0x00, 0xf5, 0x21, 0x00


	//----- nvinfo : EIATTR_SPARSE_MMA_MASK
	.align		4
.L_515:
        /*0098*/ 	.byte	0x03, 0x50
        /*009a*/ 	.short	0x0000


	//----- nvinfo : EIATTR_MAXREG_COUNT
	.align		4
        /*009c*/ 	.byte	0x03, 0x1b
        /*009e*/ 	.short	0x00ff


	//----- nvinfo : EIATTR_MERCURY_ISA_VERSION
	.align		4
        /*00a0*/ 	.byte	0x03, 0x5f
        /*00a2*/ 	.short	0x0101


	//----- nvinfo : EIATTR_VRC_CTA_INIT_COUNT
	.align		4
        /*00a4*/ 	.byte	0x02, 0x4a
	.zero		1
	.zero		1


	//----- nvinfo : EIATTR_EXIT_INSTR_OFFSETS
	.align		4
        /*00a8*/ 	.byte	0x04, 0x1c
        /*00aa*/ 	.short	(.L_517 - .L_516)


	//   ....[0]....
.L_516:
        /*00ac*/ 	.word	0x00000070


	//   ....[1]....
        /*00b0*/ 	.word	0x000001d0


	//----- nvinfo : EIATTR_CBANK_PARAM_SIZE
	.align		4
.L_517:
        /*00b4*/ 	.byte	0x03, 0x19
        /*00b6*/ 	.short	0x0040


	//----- nvinfo : EIATTR_PARAM_CBANK
	.align		4
        /*00b8*/ 	.byte	0x04, 0x0a
        /*00ba*/ 	.short	(.L_519 - .L_518)
	.align		4
.L_518:
        /*00bc*/ 	.word	index@(.nv.constant0._ZN17fastertransformer15addBiasResidualIfLi1EfEEvPT_PKT1_PKS1_S7_S7_PKfS9_ii)
        /*00c0*/ 	.short	0x0380
        /*00c2*/ 	.short	0x0040


	//----- nvinfo : EIATTR_SW_WAR
	.align		4
.L_519:
        /*00c4*/ 	.byte	0x04, 0x36
        /*00c6*/ 	.short	(.L_521 - .L_520)
.L_520:
        /*00c8*/ 	.word	0x00000008
.L_521:


//--------------------- .nv.info._ZN17fastertransformer15addBiasResidualIfLi1EiEEvPT_PKT1_PKS1_S7_S7_PKfS9_ii --------------------------
	.section	.nv.info._ZN17fastertransformer15addBiasResidualIfLi1EiEEvPT_PKT1_PKS1_S7_S7_PKfS9_ii,"",@"SHT_CUDA_INFO"
	.sectionflags	@""
	.align	4


	//----- nvinfo : EIATTR_CUDA_API_VERSION
	.align		4
        /*0000*/ 	.byte	0x04, 0x37
        /*0002*/ 	.short	(.L_523 - .L_522)
.L_522:
        /*0004*/ 	.word	0x00000082


	//----- nvinfo : EIATTR_KPARAM_INFO
	.align		4
.L_523:
        /*0008*/ 	.byte	0x04, 0x17
        /*000a*/ 	.short	(.L_525 - .L_524)
.L_524:
        /*000c*/ 	.word	0x00000000
        /*0010*/ 	.short	0x0008
        /*0012*/ 	.short	0x003c
        /*0014*/ 	.byte	0x00, 0xf0, 0x11, 0x00


	//----- nvinfo : EIATTR_KPARAM_INFO
	.align		4
.L_525:
        /*0018*/ 	.byte	0x04, 0x17
        /*001a*/ 	.short	(.L_527 - .L_526)
.L_526:
        /*001c*/ 	.word	0x00000000
        /*0020*/ 	.short	0x0007
        /*0022*/ 	.short	0x0038
        /*0024*/ 	.byte	0x00, 0xf0, 0x11, 0x00


	//----- nvinfo : EIATTR_KPARAM_INFO
	.align		4
.L_527:
        /*0028*/ 	.byte	0x04, 0x17
        /*002a*/ 	.short	(.L_529 - .L_528)
.L_528:
        /*002c*/ 	.word	0x00000000
        /*0030*/ 	.short	0x0006
        /*0032*/ 	.short	0x0030
        /*0034*/ 	.byte	0x00, 0xf5, 0x21, 0x00


	//----- nvinfo : EIATTR_KPARAM_INFO
	.align		4
.L_529:
        /*0038*/ 	.byte	0x04, 0x17
        /*003a*/ 	.short	(.L_531 - .L_530)
.L_530:
        /*003c*/ 	.word	0x00000000
        /*0040*/ 	.short	0x0005
        /*0042*/ 	.short	0x0028
        /*0044*/ 	.byte	0x00, 0xf5, 0x21, 0x00


	//----- nvinfo : EIATTR_KPARAM_INFO
	.align		4
.L_531:
        /*0048*/ 	.byte	0x04, 0x17
        /*004a*/ 	.short	(.L_533 - .L_532)
.L_532:
        /*004c*/ 	.word	0x00000000
        /*0050*/ 	.short	0x0004
        /*0052*/ 	.short	0x0020
        /*0054*/ 	.byte	0x00, 0xf5, 0x21, 0x00


	//----- nvinfo : EIATTR_KPARAM_INFO
	.align		4
.L_533:
        /*0058*/ 	.byte	0x04, 0x17
        /*005a*/ 	.short	(.L_535 - .L_534)
.L_534:
        /*005c*/ 	.word	0x00000000
        /*0060*/ 	.short	0x0003
        /*0062*/ 	.short	0x0018
        /*0064*/ 	.byte	0x00, 0xf5, 0x21, 0x00


	//----- nvinfo : EIATTR_KPARAM_INFO
	.align		4
.L_535:
        /*0068*/ 	.byte	0x04, 0x17
        /*006a*/ 	.short	(.L_537 - .L_536)
.L_536:
        /*006c*/ 	.word	0x00000000
        /*0070*/ 	.short	0x0002
        /*0072*/ 	.short	0x0010
        /*0074*/ 	.byte	0x00, 0xf5, 0x21, 0x00


	//----- nvinfo : EIATTR_KPARAM_INFO
	.align		4
.L_537:
        /*0078*/ 	.byte	0x04, 0x17
        /*007a*/ 	.short	(.L_539 - .L_538)
.L_538:
        /*007c*/ 	.word	0x00000000
        /*0080*/ 	.short	0x0001
        /*0082*/ 	.short	0x0008
        /*0084*/ 	.byte	0x00, 0xf5, 0x21, 0x00


	//----- nvinfo : EIATTR_KPARAM_INFO
	.align		4
.L_539:
        /*0088*/ 	.byte	0x04, 0x17
        /*008a*/ 	.short	(.L_541 - .L_540)
.L_540:
        /*008c*/ 	.word	0x00000000
        /*0090*/ 	.short	0x0000
        /*0092*/ 	.short	0x0000
        /*0094*/ 	.byte	0x00, 0xf5, 0x21, 0x00


	//----- nvinfo : EIATTR_SPARSE_MMA_MASK
	.align		4
.L_541:
        /*0098*/ 	.byte	0x03, 0x50
        /*009a*/ 	.short	0x0000


	//----- nvinfo : EIATTR_MAXREG_COUNT
	.align		4
        /*009c*/ 	.byte	0x03, 0x1b
        /*009e*/ 	.short	0x00ff


	//----- nvinfo : EIATTR_MERCURY_ISA_VERSION
	.align		4
        /*00a0*/ 	.byte	0x03, 0x5f
        /*00a2*/ 	.short	0x0101


	//----- nvinfo : EIATTR_VRC_CTA_INIT_COUNT
	.align		4
        /*00a4*/ 	.byte	0x02, 0x4a
	.zero		1
	.zero		1


	//----- nvinfo : EIATTR_EXIT_INSTR_OFFSETS
	.align		4
        /*00a8*/ 	.byte	0x04, 0x1c
        /*00aa*/ 	.short	(.L_543 - .L_542)


	//   ....[0]....
.L_542:
        /*00ac*/ 	.word	0x00000070


	//   ....[1]....
        /*00b0*/ 	.word	0x00000230


	//----- nvinfo : EIATTR_CBANK_PARAM_SIZE
	.align		4
.L_543:
        /*00b4*/ 	.byte	0x03, 0x19
        /*00b6*/ 	.short	0x0040


	//----- nvinfo : EIATTR_PARAM_CBANK
	.align		4
        /*00b8*/ 	.byte	0x04, 0x0a
        /*00ba*/ 	.short	(.L_545 - .L_544)
	.align		4
.L_544:
        /*00bc*/ 	.word	index@(.nv.constant0._ZN17fastertransformer15addBiasResidualIfLi1EiEEvPT_PKT1_PKS1_S7_S7_PKfS9_ii)
        /*00c0*/ 	.short	0x0380
        /*00c2*/ 	.short	0x0040


	//----- nvinfo : EIATTR_SW_WAR
	.align		4
.L_545:
        /*00c4*/ 	.byte	0x04, 0x36
        /*00c6*/ 	.short	(.L_547 - .L_546)
.L_546:
        /*00c8*/ 	.word	0x00000008
.L_547:


//--------------------- .nv.info._ZN17fastertransformer37add_bias_input_COL32_int32I_DataTypeOINS_5half4EEEvPT_PKiPKS2_S7_iiPKfS9_i --------------------------
	.section	.nv.info._ZN17fastertransformer37add_bias_input_COL32_int32I_DataTypeOINS_5half4EEEvPT_PKiPKS2_S7_iiPKfS9_i,"",@"SHT_CUDA_INFO"
	.sectionflags	@""
	.align	4


	//----- nvinfo : EIATTR_CUDA_API_VERSION
	.align		4
        /*0000*/ 	.byte	0x04, 0x37
        /*0002*/ 	.short	(.L_549 - .L_548)
.L_548:
        /*0004*/ 	.word	0x00000082


	//----- nvinfo : EIATTR_KPARAM_INFO
	.align		4
.L_549:
        /*0008*/ 	.byte	0x04, 0x17
        /*000a*/ 	.short	(.L_551 - .L_550)
.L_550:
        /*000c*/ 	.word	0x00000000
        /*0010*/ 	.short	0x0008
        /*0012*/ 	.short	0x0038
        /*0014*/ 	.byte	0x00, 0xf0, 0x11, 0x00


	//----- nvinfo : EIATTR_KPARAM_INFO
	.align		4
.L_551:
        /*0018*/ 	.byte	0x04, 0x17
        /*001a*/ 	.short	(.L_553 - .L_552)
.L_552:
        /*001c*/ 	.word	0x00000000
        /*0020*/ 	.short	0x0007
        /*0022*/ 	.short	0x0030
        /*0024*/ 	.byte	0x00, 0xf5, 0x21, 0x00


	//----- nvinfo : EIATTR_KPARAM_INFO
	.align		4
.L_553:
        /*0028*/ 	.byte	0x04, 0x17
        /*002a*/ 	.short	(.L_555 - .L_554)
.L_554:
        /*002c*/ 	.word	0x00000000
        /*0030*/ 	.short	0x0006
        /*0032*/ 	.short	0x0028
        /*0034*/ 	.byte	0x00, 0xf5, 0x21, 0x00


	//----- nvinfo : EIATTR_KPARAM_INFO
	.align		4
.L_555:
        /*0038*/ 	.byte	0x04, 0x17
        /*003a*/ 	.short	(.L_557 - .L_556)
.L_556:
        /*003c*/ 	.word	0x00000000
        /*0040*/ 	.short	0x0005
        /*0042*/ 	.short	0x0024
        /*0044*/ 	.byte	0x00, 0xf0, 0x11, 0x00


	//----- nvinfo : EIATTR_KPARAM_INFO
	.align		4
.L_557:
        /*0048*/ 	.byte	0x04, 0x17
        /*004a*/ 	.short	(.L_559 - .L_558)
.L_558:
        /*004c*/ 	.word	0x00000000
        /*0050*/ 	.short	0x0004
        /*0052*/ 	.short	0x0020
        /*0054*/ 	.byte	0x00, 0xf0, 0x11, 0x00


	//----- nvinfo : EIATTR_KPARAM_INFO
	.align		4
.L_559:
        /*0058*/ 	.byte	0x04, 0x17
        /*005a*/ 	.short	(.L_561 - .L_560)
.L_560:
        /*005c*/ 	.word	0x00000000
        /*0060*/ 	.short	0x0003
        /*0062*/ 	.short	0x0018
        /*0064*/ 	.byte	0x00, 0xf5, 0x21, 0x00


	//----- nvinfo : EIATTR_KPARAM_INFO
	.align		4
.L_561:
        /*0068*/ 	.byte	0x04, 0x17
        /*006a*/ 	.short	(.L_563 - .L_562)
.L_562:
        /*006c*/ 	.word	0x00000000
        /*0070*/ 	.short	0x0002
        /*0072*/ 	.short	0x0010
        /*0074*/ 	.byte	0x00, 0xf5, 0x21, 0x00


	//----- nvinfo : EIATTR_KPARAM_INFO
	.align		4
.L_563:
        /*0078*/ 	.byte	0x04, 0x17
        /*007a*/ 	.short	(.L_565 - .L_564)
.L_564:
        /*007c*/ 	.word	0x00000000
        /*0080*/ 	.short	0x0001
        /*0082*/ 	.short	0x0008
        /*0084*/ 	.byte	0x00, 0xf5, 0x21, 0x00


	//----- nvinfo : EIATTR_KPARAM_INFO
	.align		4
.L_565:
        /*0088*/ 	.byte	0x04, 0x17
        /*008a*/ 	.short	(.L_567 - .L_566)
.L_566:
        /*008c*/ 	.word	0x00000000
        /*0090*/ 	.short	0x0000
        /*0092*/ 	.short	0x0000
        /*0094*/ 	.byte	0x00, 0xf5, 0x21, 0x00


	//----- nvinfo : EIATTR_SPARSE_MMA_MASK
	.align		4
.L_567:
        /*0098*/ 	.byte	0x03, 0x50
        /*009a*/ 	.short	0x0000


	//----- nvinfo : EIATTR_MAXREG_COUNT
	.align		4
        /*009c*/ 	.byte	0x03, 0x1b
        /*009e*/ 	.short	0x00ff


	//----- nvinfo : EIATTR_MERCURY_ISA_VERSION
	.align		4
        /*00a0*/ 	.byte	0x03, 0x5f
        /*00a2*/ 	.short	0x0101


	//----- nvinfo : EIATTR_VRC_CTA_INIT_COUNT
	.align		4
        /*00a4*/ 	.byte	0x02, 0x4a
	.zero		1
	.zero		1


	//----- nvinfo : EIATTR_EXIT_INSTR_OFFSETS
	.align		4
        /*00a8*/ 	.byte	0x04, 0x1c
        /*00aa*/ 	.short	(.L_569 - .L_568)


	//   ....[0]....
.L_568:
        /*00ac*/ 	.word	0x00000450


	//----- nvinfo : EIATTR_CBANK_PARAM_SIZE
	.align		4
.L_569:
        /*00b0*/ 	.byte	0x03, 0x19
        /*00b2*/ 	.short	0x003c


	//----- nvinfo : EIATTR_PARAM_CBANK
	.align		4
        /*00b4*/ 	.byte	0x04, 0x0a
        /*00b6*/ 	.short	(.L_571 - .L_570)
	.align		4
.L_570:
        /*00b8*/ 	.word	index@(.nv.constant0._ZN17fastertransformer37add_bias_input_COL32_int32I_DataTypeOINS_5half4EEEvPT_PKiPKS2_S7_iiPKfS9_i)
        /*00bc*/ 	.short	0x0380
        /*00be*/ 	.short	0x003c


	//----- nvinfo : EIATTR_SW_WAR
	.align		4
.L_571:
        /*00c0*/ 	.byte	0x04, 0x36
        /*00c2*/ 	.short	(.L_573 - .L_572)
.L_572:
        /*00c4*/ 	.word	0x00000008
.L_573:


//--------------------- .nv.info._ZN17fastertransformer36add_bias_input_COL32_int8I_DataTypeOINS_5half4EEEvPT_PKaPKS2_S7_iiPKf --------------------------
	.section	.nv.info._ZN17fastertransformer36add_bias_input_COL32_int8I_DataTypeOINS_5half4EEEvPT_PKaPKS2_S7_iiPKf,"",@"SHT_CUDA_INFO"
	.sectionflags	@""
	.align	4


	//----- nvinfo : EIATTR_CUDA_API_VERSION
	.align		4
        /*0000*/ 	.byte	0x04, 0x37
        /*0002*/ 	.short	(.L_575 - .L_574)
.L_574:
        /*0004*/ 	.word	0x00000082


	//----- nvinfo : EIATTR_KPARAM_INFO
	.align		4
.L_575:
        /*0008*/ 	.byte	0x04, 0x17
        /*000a*/ 	.short	(.L_577 - .L_576)
.L_576:
        /*000c*/ 	.word	0x00000000
        /*0010*/ 	.short	0x0006
        /*0012*/ 	.short	0x0028
        /*0014*/ 	.byte	0x00, 0xf5, 0x21, 0x00


	//----- nvinfo : EIATTR_KPARAM_INFO
	.align		4
.L_577:
        /*0018*/ 	.byte	0x04, 0x17
        /*001a*/ 	.short	(.L_579 - .L_578)
.L_578:
        /*001c*/ 	.word	0x00000000
        /*0020*/ 	.short	0x0005
        /*0022*/ 	.short	0x0024
        /*0024*/ 	.byte	0x00, 0xf0, 0x11, 0x00


	//----- nvinfo : EIATTR_KPARAM_INFO
	.align		4
.L_579:
        /*0028*/ 	.byte	0x04, 0x17
        /*002a*/ 	.short	(.L_581 - .L_580)
.L_580:
        /*002c*/ 	.word	0x00000000
        /*0030*/ 	.short	0x0004
        /*0032*/ 	.short	0x0020
        /*0034*/ 	.byte	0x00, 0xf0, 0x11, 0x00


	//----- nvinfo : EIATTR_KPARAM_INFO
	.align		4
.L_581:
        /*0038*/ 	.byte	0x04, 0x17
        /*003a*/ 	.short	(.L_583 - .L_582)
.L_582:
        /*003c*/ 	.word	0x00000000
        /*0040*/ 	.short	0x0003
        /*0042*/ 	.short	0x0018
        /*0044*/ 	.byte	0x00, 0xf5, 0x21, 0x00


	//----- nvinfo : EIATTR_KPARAM_INFO
	.align		4
.L_583:
        /*0048*/ 	.byte	0x04, 0x17
        /*004a*/ 	.short	(.L_585 - .L_584)
.L_584:
        /*004c*/ 	.word	0x00000000
        /*0050*/ 	.short	0x0002
        /*0052*/ 	.short	0x0010
        /*0054*/ 	.byte	0x00, 0xf5, 0x21, 0x00


	//----- nvinfo : EIATTR_KPARAM_INFO
	.align		4
.L_585:
        /*0058*/ 	.byte	0x04, 0x17
        /*005a*/ 	.short	(.L_587 - .L_586)
.L_586:
        /*005c*/ 	.word	0x00000000
        /*0060*/ 	.short	0x0001
        /*0062*/ 	.short	0x0008
        /*0064*/ 	.byte	0x00, 0xf5, 0x21, 0x00


	//----- nvinfo : EIATTR_KPARAM_INFO
	.align		4
.L_587:
        /*0068*/ 	.byte	0x04, 0x17
        /*006a*/ 	.short	(.L_589 - .L_588)
.L_588:
        /*006c*/ 	.word	0x00000000
        /*0070*/ 	.short	0x0000
        /*0072*/ 	.short	0x0000
        /*0074*/ 	.byte	0x00, 0xf5, 0x21, 0x00


	//----- nvinfo : EIATTR_SPARSE_MMA_MASK
	.align		4
.L_589:
        /*0078*/ 	.byte	0x03, 0x50
        /*007a*/ 	.short	0x0000


	//----- nvinfo : EIATTR_MAXREG_COUNT
	.align		4
        /*007c*/ 	.byte	0x03, 0x1b
        /*007e*/ 	.short	0x00ff


	//----- nvinfo : EIATTR_MERCURY_ISA_VERSION
	.align		4
        /*0080*/ 	.byte	0x03, 0x5f
        /*0082*/ 	.short	0x0101


	//----- nvinfo : EIATTR_VRC_CTA_INIT_COUNT
	.align		4
        /*0084*/ 	.byte	0x02, 0x4a
	.zero		1
	.zero		1


	//----- nvinfo : EIATTR_EXIT_INSTR_OFFSETS
	.align		4
        /*0088*/ 	.byte	0x04, 0x1c
        /*008a*/ 	.short	(.L_591 - .L_590)


	//   ....[0]....
.L_590:
        /*008c*/ 	.word	0x000000b0


	//   ....[1]....
        /*0090*/ 	.word	0x000003b0


	//----- nvinfo : EIATTR_CBANK_PARAM_SIZE
	.align		4
.L_591:
        /*0094*/ 	.byte	0x03, 0x19
        /*0096*/ 	.short	0x0030


	//----- nvinfo : EIATTR_PARAM_CBANK
	.align		4
        /*0098*/ 	.byte	0x04, 0x0a
        /*009a*/ 	.short	(.L_593 - .L_592)
	.align		4
.L_592:
        /*009c*/ 	.word	index@(.nv.constant0._ZN17fastertransformer36add_bias_input_COL32_int8I_DataTypeOINS_5half4EEEvPT_PKaPKS2_S7_iiPKf)
        /*00a0*/ 	.short	0x0380
        /*00a2*/ 	.short	0x0030


	//----- nvinfo : EIATTR_SW_WAR
	.align		4
.L_593:
        /*00a4*/ 	.byte	0x04, 0x36
        /*00a6*/ 	.short	(.L_595 - .L_594)
.L_594:
        /*00a8*/ 	.word	0x00000008
.L_595:


//--------------------- .nv.callgraph             --------------------------
	.section	.nv.callgraph,"",@"SHT_CUDA_CALLGRAPH"
	.align	4
	.sectionentsize	8
	.align		4
        /*0000*/ 	.word	0x00000000
	.align		4
        /*0004*/ 	.word	0xffffffff
	.align		4
        /*0008*/ 	.word	0x00000000
	.align		4
        /*000c*/ 	.word	0xfffffffe
	.align		4
        /*0010*/ 	.word	0x00000000
	.align		4
        /*0014*/ 	.word	0xfffffffd
	.align		4
        /*0018*/ 	.word	0x00000000
	.align		4
        /*001c*/ 	.word	0xfffffffc


//--------------------- .text._ZN17fastertransformer37add_bias_input_COL32_int32I_DataTypeOI6__halfEEvPT_PKiPKS2_S7_iiPKfS9_i --------------------------
	.section	.text._ZN17fastertransformer37add_bias_input_COL32_int32I_DataTypeOI6__halfEEvPT_PKiPKS2_S7_iiPKfS9_i,"ax",@progbits
	.align	128
        .global         _ZN17fastertransformer37add_bias_input_COL32_int32I_DataTypeOI6__halfEEvPT_PKiPKS2_S7_iiPKfS9_i
        .type           _ZN17fastertransformer37add_bias_input_COL32_int32I_DataTypeOI6__halfEEvPT_PKiPKS2_S7_iiPKfS9_i,@function
        .size           _ZN17fastertransformer37add_bias_input_COL32_int32I_DataTypeOI6__halfEEvPT_PKiPKS2_S7_iiPKfS9_i,(.L_x_20 - _ZN17fastertransformer37add_bias_input_COL32_int32I_DataTypeOI6__halfEEvPT_PKiPKS2_S7_iiPKfS9_i)
        .other          _ZN17fastertransformer37add_bias_input_COL32_int32I_DataTypeOI6__halfEEvPT_PKiPKS2_S7_iiPKfS9_i,@"STO_CUDA_ENTRY STV_DEFAULT"
_ZN17fastertransformer37add_bias_input_COL32_int32I_DataTypeOI6__halfEEvPT_PKiPKS2_S7_iiPKfS9_i:
.text._ZN17fastertransformer37add_bias_input_COL32_int32I_DataTypeOI6__halfEEvPT_PKiPKS2_S7_iiPKfS9_i:
[----:B------:R-:W-:Y:S01]  /*0000*/  LDC R1, c[0x0][0x37c] ;  /* 0x0000df00ff017b82 */ /* 0x000fe20000000800 */
[----:B------:R-:W0:Y:S01]  /*0010*/  S2R R15, SR_TID.X ;  /* 0x00000000000f7919 */ /* 0x000e220000002100 */
[----:B------:R-:W1:Y:S06]  /*0020*/  LDCU UR7, c[0x0][0x3a0] ;  /* 0x00007400ff0777ac */ /* 0x000e6c0008000800 */
[----:B------:R-:W2:Y:S01]  /*0030*/  LDC.64 R4, c[0x0][0x388] ;  /* 0x0000e200ff047b82 */ /* 0x000ea20000000a00 */
[----:B------:R-:W3:Y:S01]  /*0040*/  S2R R3, SR_CTAID.X ;  /* 0x0000000000037919 */ /* 0x000ee20000002500 */
[----:B------:R-:W4:Y:S01]  /*0050*/  LDCU.64 UR4, c[0x0][0x358] ;  /* 0x00006b00ff0477ac */ /* 0x000f220008000a00 */
[----:B------:R-:W5:Y:S05]  /*0060*/  LDCU UR6, c[0x0][0x3b8] ;  /* 0x00007700ff0677ac */ /* 0x000f6a0008000800 */
[----:B------:R-:W4:Y:S08]  /*0070*/  LDC.64 R20, c[0x0][0x3b0] ;  /* 0x0000ec00ff147b82 */ /* 0x000f300000000a00 */
[----:B------:R-:W5:Y:S08]  /*0080*/  LDC.64 R10, c[0x0][0x3a8] ;  /* 0x0000ea00ff0a7b82 */ /* 0x000f700000000a00 */
[----:B------:R-:W5:Y:S01]  /*0090*/  LDC.64 R8, c[0x0][0x390] ;  /* 0x0000e400ff087b82 */ /* 0x000f620000000a00 */
[----:B0-----:R-:W-:Y:S01]  /*00a0*/  SHF.L.U32 R13, R15, 0x2, RZ ;  /* 0x000000020f0d7819 */ /* 0x001fe200000006ff */
[----:B----4-:R-:W4:Y:S03]  /*00b0*/  LDG.E.CONSTANT R12, desc[UR4][R20.64] ;  /* 0x00000004140c7981 */ /* 0x010f26000c1e9900 */
[----:B------:R-:W-:-:S04]  /*00c0*/  LOP3.LUT R0, R13, 0x1c, RZ, 0xc0, !PT ;  /* 0x0000001c0d007812 */ /* 0x000fc800078ec0ff */
[----:B---3--:R-:W-:Y:S02]  /*00d0*/  LEA R3, R3, R0, 0x5 ;  /* 0x0000000003037211 */ /* 0x008fe400078e28ff */
[----:B------:R-:W-:-:S05]  /*00e0*/  LOP3.LUT R0, R13, 0xfe0, RZ, 0xc0, !PT ;  /* 0x00000fe00d007812 */ /* 0x000fca00078ec0ff */
[----:B-1----:R-:W-:Y:S02]  /*00f0*/  IMAD R0, R0, UR7, R3 ;  /* 0x0000000700007c24 */ /* 0x002fe4000f8e0203 */
[----:B------:R-:W0:Y:S03]  /*0100*/  LDC.64 R2, c[0x0][0x398] ;  /* 0x0000e600ff027b82 */ /* 0x000e260000000a00 */
[----:B------:R-:W-:-:S05]  /*0110*/  SHF.R.U32.HI R7, RZ, 0x2, R0 ;  /* 0x00000002ff077819 */ /* 0x000fca0000011600 */
[----:B--2---:R-:W-:-:S04]  /*0120*/  IMAD.WIDE.U32 R4, R7, 0x10, R4 ;  /* 0x0000001007047825 */ /* 0x004fc800078e0004 */
[----:B-----5:R-:W-:Y:S02]  /*0130*/  IMAD R15, R15, UR6, RZ ;  /* 0x000000060f0f7c24 */ /* 0x020fe4000f8e02ff */
[----:B------:R-:W2:Y:S01]  /*0140*/  LDG.E.128 R4, desc[UR4][R4.64] ;  /* 0x0000000404047981 */ /* 0x000ea2000c1e1d00 */
[----:B------:R-:W-:-:S04]  /*0150*/  IMAD.WIDE R22, R0, 0x2, R8 ;  /* 0x0000000200167825 */ /* 0x000fc800078e0208 */
[----:B------:R-:W-:Y:S01]  /*0160*/  IMAD.WIDE.U32 R10, R15, 0x10, R10 ;  /* 0x000000100f0a7825 */ /* 0x000fe200078e000a */
[----:B------:R-:W3:Y:S03]  /*0170*/  LDG.E.U16 R16, desc[UR4][R22.64] ;  /* 0x0000000416107981 */ /* 0x000ee6000c1e1500 */
[----:B0-----:R-:W-:Y:S01]  /*0180*/  IMAD.WIDE.U32 R2, R13, 0x2, R2 ;  /* 0x000000020d027825 */ /* 0x001fe200078e0002 */
[----:B------:R-:W5:Y:S04]  /*0190*/  LDG.E.U16 R15, desc[UR4][R22.64+0x2] ;  /* 0x00000204160f7981 */ /* 0x000f68000c1e1500 */
[----:B------:R-:W5:Y:S04]  /*01a0*/  LDG.E.U16 R14, desc[UR4][R22.64+0x4] ;  /* 0x00000404160e7981 */ /* 0x000f68000c1e1500 */
[----:B------:R-:W5:Y:S04]  /*01b0*/  LDG.E.U16 R19, desc[UR4][R22.64+0x6] ;  /* 0x0000060416137981 */ /* 0x000f68000c1e1500 */
[----:B------:R-:W5:Y:S04]  /*01c0*/  LDG.E.128.CONSTANT R8, desc[UR4][R10.64] ;  /* 0x000000040a087981 */ /* 0x000f68000c1e9d00 */
[----:B------:R-:W5:Y:S04]  /*01d0*/  LDG.E.U16.CONSTANT R18, desc[UR4][R2.64] ;  /* 0x0000000402127981 */ /* 0x000f68000c1e9500 */
[----:B------:R-:W5:Y:S04]  /*01e0*/  LDG.E.U16.CONSTANT R17, desc[UR4][R2.64+0x2] ;  /* 0x0000020402117981 */ /* 0x000f68000c1e9500 */
[----:B------:R-:W5:Y:S04]  /*01f0*/  LDG.E.U16.CONSTANT R13, desc[UR4][R2.64+0x4] ;  /* 0x00000404020d7981 */ /* 0x000f68000c1e9500 */
[----:B------:R0:W5:Y:S02]  /*0200*/  LDG.E.U16.CONSTANT R20, desc[UR4][R2.64+0x6] ;  /* 0x0000060402147981 */ /* 0x000164000c1e9500 */
[----:B0-----:R-:W0:Y:S02]  /*0210*/  LDC.64 R2, c[0x0][0x380] ;  /* 0x0000e000ff027b82 */ /* 0x001e240000000a00 */
[----:B0-----:R-:W-:-:S04]  /*0220*/  IMAD.WIDE R2, R0, 0x2, R2 ;  /* 0x0000000200027825 */ /* 0x001fc800078e0202 */
[----:B----4-:R-:W-:Y:S01]  /*0230*/  FMUL.FTZ R12, R12, 0.0078740157186985015869 ;  /* 0x3c0102040c0c7820 */ /* 0x010fe20000410000 */
[----:B--2---:R-:W-:Y:S02]  /*0240*/  I2FP.F32.S32 R21, R4 ;  /* 0x0000000400157245 */ /* 0x004fe40000201400 */
[----:B------:R-:W-:Y:S02]  /*0250*/  I2FP.F32.S32 R5, R5 ;  /* 0x0000000500057245 */ /* 0x000fe40000201400 */
[----:B------:R-:W-:Y:S02]  /*0260*/  I2FP.F32.S32 R25, R6 ;  /* 0x0000000600197245 */ /* 0x000fe40000201400 */
[----:B------:R-:W-:Y:S01]  /*0270*/  I2FP.F32.S32 R7, R7 ;  /* 0x0000000700077245 */ /* 0x000fe20000201400 */
[C---:B------:R-:W-:Y:S01]  /*0280*/  FMUL.FTZ R21, R12.reuse, R21 ;  /* 0x000000150c157220 */ /* 0x040fe20000410000 */
[C---:B------:R-:W-:Y:S01]  /*0290*/  FMUL.FTZ R4, R12.reuse, R5 ;  /* 0x000000050c047220 */ /* 0x040fe20000410000 */
[----:B------:R-:W-:-:S02]  /*02a0*/  FMUL.FTZ R25, R12, R25 ;  /* 0x000000190c197220 */ /* 0x000fc40000410000 */
[----:B------:R-:W-:Y:S01]  /*02b0*/  FMUL.FTZ R12, R12, R7 ;  /* 0x000000070c0c7220 */ /* 0x000fe20000410000 */
[----:B---3--:R-:W-:Y:S02]  /*02c0*/  HADD2.F32 R16, -RZ, R16.H0_H0 ;  /* 0x20000010ff107230 */ /* 0x008fe40000004100 */
[----:B-----5:R-:W-:Y:S02]  /*02d0*/  HADD2.F32 R15, -RZ, R15.H0_H0 ;  /* 0x2000000fff0f7230 */ /* 0x020fe40000004100 */
[----:B------:R-:W-:Y:S02]  /*02e0*/  HADD2.F32 R14, -RZ, R14.H0_H0 ;  /* 0x2000000eff0e7230 */ /* 0x000fe40000004100 */
[----:B------:R-:W-:Y:S02]  /*02f0*/  HADD2.F32 R19, -RZ, R19.H0_H0 ;  /* 0x20000013ff137230 */ /* 0x000fe40000004100 */
[----:B------:R-:W-:Y:S01]  /*0300*/  FMUL.FTZ R21, R8, R21 ;  /* 0x0000001508157220 */ /* 0x000fe20000410000 */
[----:B------:R-:W-:Y:S01]  /*0310*/  FMUL.FTZ R4, R9, R4 ;  /* 0x0000000409047220 */ /* 0x000fe20000410000 */
[----:B------:R-:W-:Y:S01]  /*0320*/  FMUL.FTZ R25, R10, R25 ;  /* 0x000000190a197220 */ /* 0x000fe20000410000 */
[----:B------:R-:W-:Y:S01]  /*0330*/  FMUL.FTZ R12, R11, R12 ;  /* 0x0000000c0b0c7220 */ /* 0x000fe20000410000 */
[----:B------:R-:W-:-:S02]  /*0340*/  HADD2.F32 R5, -RZ, R18.H0_H0 ;  /* 0x20000012ff057230 */ /* 0x000fc40000004100 */
[----:B------:R-:W-:Y:S01]  /*0350*/  FFMA.FTZ R16, R21, 0.0078740157186985015869, R16 ;  /* 0x3c01020415107823 */ /* 0x000fe20000010010 */
[----:B------:R-:W-:Y:S01]  /*0360*/  FFMA.FTZ R4, R4, 0.0078740157186985015869, R15 ;  /* 0x3c01020404047823 */ /* 0x000fe2000001000f */
[----:B------:R-:W-:Y:S01]  /*0370*/  FFMA.FTZ R14, R25, 0.0078740157186985015869, R14 ;  /* 0x3c010204190e7823 */ /* 0x000fe2000001000e */
[----:B------:R-:W-:Y:S02]  /*0380*/  HADD2.F32 R17, -RZ, R17.H0_H0 ;  /* 0x20000011ff117230 */ /* 0x000fe40000004100 */
[----:B------:R-:W-:Y:S01]  /*0390*/  FFMA.FTZ R12, R12, 0.0078740157186985015869, R19 ;  /* 0x3c0102040c0c7823 */ /* 0x000fe20000010013 */
[----:B------:R-:W-:Y:S02]  /*03a0*/  HADD2.F32 R13, -RZ, R13.H0_H0 ;  /* 0x2000000dff0d7230 */ /* 0x000fe40000004100 */
[----:B------:R-:W-:Y:S02]  /*03b0*/  HADD2.F32 R7, -RZ, R20.H0_H0 ;  /* 0x20000014ff077230 */ /* 0x000fe40000004100 */
[----:B------:R-:W-:Y:S01]  /*03c0*/  FADD.FTZ R5, R16, R5 ;  /* 0x0000000510057221 */ /* 0x000fe20000010000 */
[----:B------:R-:W-:Y:S01]  /*03d0*/  FADD.FTZ R4, R4, R17 ;  /* 0x0000001104047221 */ /* 0x000fe20000010000 */
[----:B------:R-:W-:Y:S01]  /*03e0*/  FADD.FTZ R13, R14, R13 ;  /* 0x0000000d0e0d7221 */ /* 0x000fe20000010000 */
[----:B------:R-:W-:-:S03]  /*03f0*/  FADD.FTZ R12, R12, R7 ;  /* 0x000000070c0c7221 */ /* 0x000fc60000010000 */
[----:B------:R-:W-:Y:S02]  /*0400*/  F2FP.F16.F32.PACK_AB R4, R4, R5 ;  /* 0x000000050404723e */ /* 0x000fe400000000ff */
[----:B------:R-:W-:Y:S02]  /*0410*/  F2FP.F16.F32.PACK_AB R12, R12, R13 ;  /* 0x0000000d0c0c723e */ /* 0x000fe400000000ff */
[----:B------:R-:W-:Y:S02]  /*0420*/  PRMT R0, R4, 0x7632, R0 ;  /* 0x0000763204007816 */ /* 0x000fe40000000000 */
[----:B------:R-:W-:Y:S01]  /*0430*/  PRMT R5, R12, 0x7632, R5 ;  /* 0x000076320c057816 */ /* 0x000fe20000000005 */
[----:B------:R-:W-:Y:S04]  /*0440*/  STG.E.U16 desc[UR4][R2.64], R4 ;  /* 0x0000000402007986 */ /* 0x000fe8000c101504 */
[----:B------:R-:W-:Y:S04]  /*0450*/  STG.E.U16 desc[UR4][R2.64+0x2], R0 ;  /* 0x0000020002007986 */ /* 0x000fe8000c101504 */
[----:B------:R-:W-:Y:S04]  /*0460*/  STG.E.U16 desc[UR4][R2.64+0x4], R12 ;  /* 0x0000040c02007986 */ /* 0x000fe8000c101504 */
[----:B------:R-:W-:Y:S01]  /*0470*/  STG.E.U16 desc[UR4][R2.64+0x6], R5 ;  /* 0x0000060502007986 */ /* 0x000fe2000c101504 */
[----:B------:R-:W-:Y:S05]  /*0480*/  EXIT ;  /* 0x000000000000794d */ /* 0x000fea0003800000 */
.L_x_0:
[----:B------:R-:W-:-:S00]  /*0490*/  BRA `(.L_x_0) ;  /* 0xfffffffc00fc7947 */ /* 0x000fc0000383ffff */
[----:B------:R-:W-:-:S00]  /*04a0*/  NOP ;  /* 0x0000000000007918 */ /* 0x000fc00000000000 */
        /* <DEDUP_REMOVED lines=13> */
.L_x_20:


//--------------------- .text._ZN17fastertransformer37add_bias_input_COL32_int32I_DataTypeOIfEEvPT_PKiPKS1_S6_iiPKfS8_i --------------------------
	.section	.text._ZN17fastertransformer37add_bias_input_COL32_int32I_DataTypeOIfEEvPT_PKiPKS1_S6_iiPKfS8_i,"ax",@progbits
	.align	128
        .global         _ZN17fastertransformer37add_bias_input_COL32_int32I_DataTypeOIfEEvPT_PKiPKS1_S6_iiPKfS8_i
        .type           _ZN17fastertransformer37add_bias_input_COL32_int32I_DataTypeOIfEEvPT_PKiPKS1_S6_iiPKfS8_i,@function
        .size           _ZN17fastertransformer37add_bias_input_COL32_int32I_DataTypeOIfEEvPT_PKiPKS1_S6_iiPKfS8_i,(.L_x_21 - _ZN17fastertransformer37add_bias_input_COL32_int32I_DataTypeOIfEEvPT_PKiPKS1_S6_iiPKfS8_i)
        .other          _ZN17fastertransformer37add_bias_input_COL32_int32I_DataTypeOIfEEvPT_PKiPKS1_S6_iiPKfS8_i,@"STO_CUDA_ENTRY STV_DEFAULT"
_ZN17fastertransformer37add_bias_input_COL32_int32I_DataTypeOIfEEvPT_PKiPKS1_S6_iiPKfS8_i:
.text._ZN17fastertransformer37add_bias_input_COL32_int32I_DataTypeOIfEEvPT_PKiPKS1_S6_iiPKfS8_i:
        /* <DEDUP_REMOVED lines=8> */
[----:B------:R-:W2:Y:S08]  /*0080*/  LDC.64 R10, c[0x0][0x3a8] ;  /* 0x0000ea00ff0a7b82 */ /* 0x000eb00000000a00 */
[----:B------:R-:W2:Y:S01]  /*0090*/  LDC.64 R8, c[0x0][0x390] ;  /* 0x0000e400ff087b82 */ /* 0x000ea20000000a00 */
[----:B0-----:R-:W-:-:S07]  /*00a0*/  SHF.L.U32 R3, R17, 0x2, RZ ;  /* 0x0000000211037819 */ /* 0x001fce00000006ff */
[----:B------:R-:W0:Y:S01]  /*00b0*/  LDC.64 R14, c[0x0][0x398] ;  /* 0x0000e600ff0e7b82 */ /* 0x000e220000000a00 */
[C---:B------:R-:W-:Y:S02]  /*00c0*/  LOP3.LUT R0, R3.reuse, 0x1c, RZ, 0xc0, !PT ;  /* 0x0000001c03007812 */ /* 0x040fe400078ec0ff */
[----:B------:R-:W-:Y:S02]  /*00d0*/  LOP3.LUT R13, R3, 0xfe0, RZ, 0xc0, !PT ;  /* 0x00000fe0030d7812 */ /* 0x000fe400078ec0ff */
[----:B---3--:R-:W-:-:S05]  /*00e0*/  LEA R0, R7, R0, 0x5 ;  /* 0x0000000007007211 */ /* 0x008fca00078e28ff */
[----:B-1----:R-:W-:Y:S02]  /*00f0*/  IMAD R13, R13, UR7, R0 ;  /* 0x000000070d0d7c24 */ /* 0x002fe4000f8e0200 */
[----:B-----5:R-:W-:Y:S01]  /*0100*/  IMAD R17, R17, UR6, RZ ;  /* 0x0000000611117c24 */ /* 0x020fe2000f8e02ff */
[----:B----4-:R-:W3:Y:S02]  /*0110*/  LDG.E.CONSTANT R0, desc[UR4][R24.64] ;  /* 0x0000000418007981 */ /* 0x010ee4000c1e9900 */
[----:B------:R-:W-:-:S05]  /*0120*/  SHF.R.U32.HI R7, RZ, 0x2, R13 ;  /* 0x00000002ff077819 */ /* 0x000fca000001160d */
[----:B--2---:R-:W-:-:S06]  /*0130*/  IMAD.WIDE.U32 R4, R7, 0x10, R4 ;  /* 0x0000001007047825 */ /* 0x004fcc00078e0004 */
[----:B------:R-:W2:Y:S01]  /*0140*/  LDG.E.128 R4, desc[UR4][R4.64] ;  /* 0x0000000404047981 */ /* 0x000ea2000c1e1d00 */
[----:B------:R-:W-:-:S04]  /*0150*/  IMAD.WIDE.U32 R10, R17, 0x10, R10 ;  /* 0x00000010110a7825 */ /* 0x000fc800078e000a */
[----:B------:R-:W-:Y:S02]  /*0160*/  IMAD.WIDE R26, R13, 0x4, R8 ;  /* 0x000000040d1a7825 */ /* 0x000fe400078e0208 */
[----:B------:R-:W4:Y:S02]  /*0170*/  LDG.E.128.CONSTANT R8, desc[UR4][R10.64] ;  /* 0x000000040a087981 */ /* 0x000f24000c1e9d00 */
[----:B0-----:R-:W-:Y:S02]  /*0180*/  IMAD.WIDE.U32 R14, R3, 0x4, R14 ;  /* 0x00000004030e7825 */ /* 0x001fe400078e000e */
[----:B------:R-:W5:Y:S01]  /*0190*/  LDG.E R20, desc[UR4][R26.64] ;  /* 0x000000041a147981 */ /* 0x000f62000c1e1900 */
[----:B------:R-:W0:Y:S03]  /*01a0*/  LDC.64 R2, c[0x0][0x380] ;  /* 0x0000e000ff027b82 */ /* 0x000e260000000a00 */
[----:B------:R-:W5:Y:S04]  /*01b0*/  LDG.E R18, desc[UR4][R26.64+0x4] ;  /* 0x000004041a127981 */ /* 0x000f68000c1e1900 */
[----:B------:R-:W5:Y:S04]  /*01c0*/  LDG.E R17, desc[UR4][R26.64+0x8] ;  /* 0x000008041a117981 */ /* 0x000f68000c1e1900 */
[----:B------:R-:W5:Y:S04]  /*01d0*/  LDG.E R22, desc[UR4][R26.64+0xc] ;  /* 0x00000c041a167981 */ /* 0x000f68000c1e1900 */
[----:B------:R-:W5:Y:S04]  /*01e0*/  LDG.E.CONSTANT R21, desc[UR4][R14.64] ;  /* 0x000000040e157981 */ /* 0x000f68000c1e9900 */
[----:B------:R-:W5:Y:S04]  /*01f0*/  LDG.E.CONSTANT R12, desc[UR4][R14.64+0x4] ;  /* 0x000004040e0c7981 */ /* 0x000f68000c1e9900 */
[----:B------:R-:W5:Y:S04]  /*0200*/  LDG.E.CONSTANT R16, desc[UR4][R14.64+0x8] ;  /* 0x000008040e107981 */ /* 0x000f68000c1e9900 */
[----:B------:R-:W5:Y:S01]  /*0210*/  LDG.E.CONSTANT R19, desc[UR4][R14.64+0xc] ;  /* 0x00000c040e137981 */ /* 0x000f62000c1e9900 */
[----:B0-----:R-:W-:-:S04]  /*0220*/  IMAD.WIDE R2, R13, 0x4, R2 ;  /* 0x000000040d027825 */ /* 0x001fc800078e0202 */
[----:B---3--:R-:W-:Y:S01]  /*0230*/  FMUL.FTZ R0, R0, 0.0078740157186985015869 ;  /* 0x3c01020400007820 */ /* 0x008fe20000410000 */
        /* <DEDUP_REMOVED lines=8> */
[----:B----4-:R-:W-:Y:S01]  /*02c0*/  FMUL.FTZ R23, R8, R23 ;  /* 0x0000001708177220 */ /* 0x010fe20000410000 */
[----:B------:R-:W-:Y:S01]  /*02d0*/  FMUL.FTZ R9, R9, R4 ;  /* 0x0000000409097220 */ /* 0x000fe20000410000 */
[----:B------:R-:W-:Y:S01]  /*02e0*/  FMUL.FTZ R10, R10, R25 ;  /* 0x000000190a0a7220 */ /* 0x000fe20000410000 */
[----:B------:R-:W-:Y:S01]  /*02f0*/  FMUL.FTZ R11, R11, R0 ;  /* 0x000000000b0b7220 */ /* 0x000fe20000410000 */
[----:B-----5:R-:W-:Y:S01]  /*0300*/  FFMA.FTZ R20, R23, 0.0078740157186985015869, R20 ;  /* 0x3c01020417147823 */ /* 0x020fe20000010014 */
[----:B------:R-:W-:Y:S01]  /*0310*/  FFMA.FTZ R9, R9, 0.0078740157186985015869, R18 ;  /* 0x3c01020409097823 */ /* 0x000fe20000010012 */
[----:B------:R-:W-:Y:S01]  /*0320*/  FFMA.FTZ R17, R10, 0.0078740157186985015869, R17 ;  /* 0x3c0102040a117823 */ /* 0x000fe20000010011 */
[----:B------:R-:W-:Y:S01]  /*0330*/  FFMA.FTZ R22, R11, 0.0078740157186985015869, R22 ;  /* 0x3c0102040b167823 */ /* 0x000fe20000010016 */
[----:B------:R-:W-:Y:S01]  /*0340*/  FADD.FTZ R21, R20, R21 ;  /* 0x0000001514157221 */ /* 0x000fe20000010000 */
[----:B------:R-:W-:Y:S01]  /*0350*/  FADD.FTZ R9, R9, R12 ;  /* 0x0000000c09097221 */ /* 0x000fe20000010000 */
[----:B------:R-:W-:Y:S01]  /*0360*/  FADD.FTZ R17, R17, R16 ;  /* 0x0000001011117221 */ /* 0x000fe20000010000 */
[----:B------:R-:W-:-:S02]  /*0370*/  FADD.FTZ R19, R22, R19 ;  /* 0x0000001316137221 */ /* 0x000fc40000010000 */
[----:B------:R-:W-:Y:S04]  /*0380*/  STG.E desc[UR4][R2.64], R21 ;  /* 0x0000001502007986 */ /* 0x000fe8000c101904 */
[----:B------:R-:W-:Y:S04]  /*0390*/  STG.E desc[UR4][R2.64+0x4], R9 ;  /* 0x0000040902007986 */ /* 0x000fe8000c101904 */
[----:B------:R-:W-:Y:S04]  /*03a0*/  STG.E desc[UR4][R2.64+0x8], R17 ;  /* 0x0000081102007986 */ /* 0x000fe8000c101904 */
[----:B------:R-:W-:Y:S01]  /*03b0*/  STG.E desc[UR4][R2.64+0xc], R19 ;  /* 0x00000c1302007986 */ /* 0x000fe2000c101904 */
[----:B------:R-:W-:Y:S05]  /*03c0*/  EXIT ;  /* 0x000000000000794d */ /* 0x000fea0003800000 */
.L_x_1:
        /* <DEDUP_REMOVED lines=11> */
.L_x_21:


//--------------------- .text._ZN17fastertransformer36add_bias_input_COL32_int8I_DataTypeOI6__halfEEvPT_PKaPKS2_S7_iiPKf --------------------------
	.section	.text._ZN17fastertransformer36add_bias_input_COL32_int8I_DataTypeOI6__halfEEvPT_PKaPKS2_S7_iiPKf,"ax",@progbits
	.align	128
        .global         _ZN17fastertransformer36add_bias_input_COL32_int8I_DataTypeOI6__halfEEvPT_PKaPKS2_S7_iiPKf
        .type           _ZN17fastertransformer36add_bias_input_COL32_int8I_DataTypeOI6__halfEEvPT_PKaPKS2_S7_iiPKf,@function
        .size           _ZN17fastertransformer36add_bias_input_COL32_int8I_DataTypeOI6__halfEEvPT_PKaPKS2_S7_iiPKf,(.L_x_22 - _ZN17fastertransformer36add_bias_input_COL32_int8I_DataTypeOI6__halfEEvPT_PKaPKS2_S7_iiPKf)
        .other          _ZN17fastertransformer36add_bias_input_COL32_int8I_DataTypeOI6__halfEEvPT_PKaPKS2_S7_iiPKf,@"STO_CUDA_ENTRY STV_DEFAULT"
_ZN17fastertransformer36add_bias_input_COL32_int8I_DataTypeOI6__halfEEvPT_PKaPKS2_S7_iiPKf:
.text._ZN17fastertransformer36add_bias_input_COL32_int8I_DataTypeOI6__halfEEvPT_PKaPKS2_S7_iiPKf:
[----:B------:R-:W-:Y:S01]  /*0000*/  LDC R1, c[0x0][0x37c] ;  /* 0x0000df00ff017b82 */ /* 0x000fe20000000800 */
[----:B------:R-:W0:Y:S01]  /*0010*/  S2R R13, SR_TID.X ;  /* 0x00000000000d7919 */ /* 0x000e220000002100 */
[----:B------:R-:W1:Y:S06]  /*0020*/  LDCU UR6, c[0x0][0x3a0] ;  /* 0x00007400ff0677ac */ /* 0x000e6c0008000800 */
[----:B------:R-:W2:Y:S01]  /*0030*/  LDC.64 R8, c[0x0][0x390] ;  /* 0x0000e400ff087b82 */ /* 0x000ea20000000a00 */
[----:B------:R-:W3:Y:S01]  /*0040*/  S2R R3, SR_CTAID.X ;  /* 0x0000000000037919 */ /* 0x000ee20000002500 */
[----:B------:R-:W4:Y:S01]  /*0050*/  LDCU.64 UR8, c[0x0][0x388] ;  /* 0x00007100ff0877ac */ /* 0x000f220008000a00 */
[----:B------:R-:W5:Y:S05]  /*0060*/  LDCU.64 UR4, c[0x0][0x358] ;  /* 0x00006b00ff0477ac */ /* 0x000f6a0008000a00 */
[----:B------:R-:W4:Y:S08]  /*0070*/  LDC.64 R10, c[0x0][0x398] ;  /* 0x0000e600ff0a7b82 */ /* 0x000f300000000a00 */
[----:B------:R-:W5:Y:S01]  /*0080*/  LDC.64 R6, c[0x0][0x3a8] ;  /* 0x0000ea00ff067b82 */ /* 0x000f620000000a00 */
[----:B0-----:R-:W-:-:S04]  /*0090*/  SHF.L.U32 R13, R13, 0x2, RZ ;  /* 0x000000020d0d7819 */ /* 0x001fc800000006ff */
[C---:B------:R-:W-:Y:S02]  /*00a0*/  LOP3.LUT R0, R13.reuse, 0x1c, RZ, 0xc0, !PT ;  /* 0x0000001c0d007812 */ /* 0x040fe400078ec0ff */
[----:B------:R-:W-:Y:S02]  /*00b0*/  LOP3.LUT R5, R13, 0xfe0, RZ, 0xc0, !PT ;  /* 0x00000fe00d057812 */ /* 0x000fe400078ec0ff */
[----:B---3--:R-:W-:-:S05]  /*00c0*/  LEA R0, R3, R0, 0x5 ;  /* 0x0000000003007211 */ /* 0x008fca00078e28ff */
[----:B-1----:R-:W-:Y:S02]  /*00d0*/  IMAD R5, R5, UR6, R0 ;  /* 0x0000000605057c24 */ /* 0x002fe4000f8e0200 */
[----:B----4-:R-:W-:Y:S01]  /*00e0*/  IMAD.WIDE.U32 R10, R13, 0x2, R10 ;  /* 0x000000020d0a7825 */ /* 0x010fe200078e000a */
[----:B-----5:R-:W3:Y:S02]  /*00f0*/  LDG.E.CONSTANT R0, desc[UR4][R6.64] ;  /* 0x0000000406007981 */ /* 0x020ee4000c1e9900 */
[C---:B------:R-:W-:Y:S01]  /*0100*/  IADD3 R2, P0, PT, R5.reuse, UR8, RZ ;  /* 0x0000000805027c10 */ /* 0x040fe2000ff1e0ff */
[C---:B--2---:R-:W-:Y:S01]  /*0110*/  IMAD.WIDE R8, R5.reuse, 0x2, R8 ;  /* 0x0000000205087825 */ /* 0x044fe200078e0208 */
[----:B------:R-:W2:Y:S02]  /*0120*/  LDG.E.U16.CONSTANT R13, desc[UR4][R10.64] ;  /* 0x000000040a0d7981 */ /* 0x000ea4000c1e9500 */
[----:B------:R-:W-:Y:S02]  /*0130*/  IADD3.X R3, PT, PT, RZ, UR9, RZ, P0, !PT ;  /* 0x00000009ff037c10 */ /* 0x000fe400087fe4ff */
[----:B------:R-:W4:Y:S04]  /*0140*/  LDG.E.U16 R4, desc[UR4][R8.64] ;  /* 0x0000000408047981 */ /* 0x000f28000c1e1500 */
[----:B------:R0:W5:Y:S04]  /*0150*/  LDG.E.CONSTANT R23, desc[UR4][R2.64] ;  /* 0x0000000402177981 */ /* 0x000168000c1e9900 */
[----:B------:R-:W3:Y:S04]  /*0160*/  LDG.E.U16 R14, desc[UR4][R8.64+0x2] ;  /* 0x00000204080e7981 */ /* 0x000ee8000c1e1500 */
[----:B------:R-:W2:Y:S01]  /*0170*/  LDG.E.U16 R17, desc[UR4][R8.64+0x4] ;  /* 0x0000040408117981 */ /* 0x000ea2000c1e1500 */
[----:B0-----:R-:W0:Y:S03]  /*0180*/  LDC.64 R2, c[0x0][0x380] ;  /* 0x0000e000ff027b82 */ /* 0x001e260000000a00 */
[----:B------:R3:W2:Y:S04]  /*0190*/  LDG.E.U16 R20, desc[UR4][R8.64+0x6] ;  /* 0x0000060408147981 */ /* 0x0006a8000c1e1500 */
[----:B------:R-:W2:Y:S04]  /*01a0*/  LDG.E.U16.CONSTANT R15, desc[UR4][R10.64+0x2] ;  /* 0x000002040a0f7981 */ /* 0x000ea8000c1e9500 */
[----:B------:R-:W2:Y:S04]  /*01b0*/  LDG.E.U16.CONSTANT R19, desc[UR4][R10.64+0x4] ;  /* 0x000004040a137981 */ /* 0x000ea8000c1e9500 */
[----:B------:R1:W2:Y:S01]  /*01c0*/  LDG.E.U16.CONSTANT R22, desc[UR4][R10.64+0x6] ;  /* 0x000006040a167981 */ /* 0x0002a2000c1e9500 */
[----:B0-----:R-:W-:Y:S01]  /*01d0*/  IMAD.WIDE R2, R5, 0x2, R2 ;  /* 0x0000000205027825 */ /* 0x001fe200078e0202 */
[----:B-----5:R-:W0:Y:S08]  /*01e0*/  I2F.S8 R12, R23 ;  /* 0x00000017000c7306 */ /* 0x020e300000001400 */
[----:B------:R-:W5:Y:S08]  /*01f0*/  I2F.S8 R16, R23.B1 ;  /* 0x1000001700107306 */ /* 0x000f700000001400 */
[----:B------:R-:W5:Y:S08]  /*0200*/  I2F.S8 R18, R23.B2 ;  /* 0x2000001700127306 */ /* 0x000f700000001400 */
[----:B------:R-:W5:Y:S01]  /*0210*/  I2F.S8 R21, R23.B3 ;  /* 0x3000001700157306 */ /* 0x000f620000001400 */
[----:B----4-:R-:W-:-:S02]  /*0220*/  HADD2.F32 R7, -RZ, R4.H0_H0 ;  /* 0x20000004ff077230 */ /* 0x010fc40000004100 */
[----:B---3--:R-:W-:Y:S02]  /*0230*/  HADD2.F32 R9, -RZ, R14.H0_H0 ;  /* 0x2000000eff097230 */ /* 0x008fe40000004100 */
[----:B--2---:R-:W-:Y:S02]  /*0240*/  HADD2.F32 R17, -RZ, R17.H0_H0 ;  /* 0x20000011ff117230 */ /* 0x004fe40000004100 */
[----:B-1----:R-:W-:Y:S02]  /*0250*/  HADD2.F32 R11, -RZ, R20.H0_H0 ;  /* 0x20000014ff0b7230 */ /* 0x002fe40000004100 */
[C---:B0-----:R-:W-:Y:S01]  /*0260*/  FFMA.FTZ R7, R0.reuse, R12, R7 ;  /* 0x0000000c00077223 */ /* 0x041fe20000010007 */
[----:B------:R-:W-:Y:S02]  /*0270*/  HADD2.F32 R4, -RZ, R13.H0_H0 ;  /* 0x2000000dff047230 */ /* 0x000fe40000004100 */
[----:B-----5:R-:W-:Y:S01]  /*0280*/  FFMA.FTZ R9, R0, R16, R9 ;  /* 0x0000001000097223 */ /* 0x020fe20000010009 */
[----:B------:R-:W-:-:S02]  /*0290*/  HADD2.F32 R6, -RZ, R15.H0_H0 ;  /* 0x2000000fff067230 */ /* 0x000fc40000004100 */
[C---:B------:R-:W-:Y:S01]  /*02a0*/  FFMA.FTZ R17, R0.reuse, R18, R17 ;  /* 0x0000001200117223 */ /* 0x040fe20000010011 */
[----:B------:R-:W-:Y:S02]  /*02b0*/  HADD2.F32 R8, -RZ, R19.H0_H0 ;  /* 0x20000013ff087230 */ /* 0x000fe40000004100 */
[----:B------:R-:W-:Y:S02]  /*02c0*/  HADD2.F32 R22, -RZ, R22.H0_H0 ;  /* 0x20000016ff167230 */ /* 0x000fe40000004100 */
[----:B------:R-:W-:Y:S01]  /*02d0*/  FFMA.FTZ R11, R0, R21, R11 ;  /* 0x00000015000b7223 */ /* 0x000fe2000001000b */
        /* <DEDUP_REMOVED lines=13> */
.L_x_2:
        /* <DEDUP_REMOVED lines=13> */
.L_x_22:


//--------------------- .text._ZN17fastertransformer36add_bias_input_COL32_int8I_DataTypeOIfEEvPT_PKaPKS1_S6_iiPKf --------------------------
	.section	.text._ZN17fastertransformer36add_bias_input_COL32_int8I_DataTypeOIfEEvPT_PKaPKS1_S6_iiPKf,"ax",@progbits
	.align	128
        .global         _ZN17fastertransformer36add_bias_input_COL32_int8I_DataTypeOIfEEvPT_PKaPKS1_S6_iiPKf
        .type           _ZN17fastertransformer36add_bias_input_COL32_int8I_DataTypeOIfEEvPT_PKaPKS1_S6_iiPKf,@function
        .size           _ZN17fastertransformer36add_bias_input_COL32_int8I_DataTypeOIfEEvPT_PKaPKS1_S6_iiPKf,(.L_x_23 - _ZN17fastertransformer36add_bias_input_COL32_int8I_DataTypeOIfEEvPT_PKaPKS1_S6_iiPKf)
        .other          _ZN17fastertransformer36add_bias_input_COL32_int8I_DataTypeOIfEEvPT_PKaPKS1_S6_iiPKf,@"STO_CUDA_ENTRY STV_DEFAULT"
_ZN17fastertransformer36add_bias_input_COL32_int8I_DataTypeOIfEEvPT_PKaPKS1_S6_iiPKf:
.text._ZN17fastertransformer36add_bias_input_COL32_int8I_DataTypeOIfEEvPT_PKaPKS1_S6_iiPKf:
[----:B------:R-:W-:Y:S01]  /*0000*/  LDC R1, c[0x0][0x37c] ;  /* 0x0000df00ff017b82 */ /* 0x000fe20000000800 */
[----:B------:R-:W0:Y:S01]  /*0010*/  S2R R13, SR_TID.X ;  /* 0x00000000000d7919 */ /* 0x000e220000002100 */
[----:B------:R-:W1:Y:S06]  /*0020*/  LDCU UR6, c[0x0][0x3a0] ;  /* 0x00007400ff0677ac */ /* 0x000e6c0008000800 */
[----:B------:R-:W2:Y:S01]  /*0030*/  LDC.64 R6, c[0x0][0x390] ;  /* 0x0000e400ff067b82 */ /* 0x000ea20000000a00 */
[----:B------:R-:W3:Y:S01]  /*0040*/  S2R R3, SR_CTAID.X ;  /* 0x0000000000037919 */ /* 0x000ee20000002500 */
[----:B------:R-:W4:Y:S01]  /*0050*/  LDCU.64 UR8, c[0x0][0x388] ;  /* 0x00007100ff0877ac */ /* 0x000f220008000a00 */
[----:B------:R-:W5:Y:S05]  /*0060*/  LDCU.64 UR4, c[0x0][0x358] ;  /* 0x00006b00ff0477ac */ /* 0x000f6a0008000a00 */
[----:B------:R-:W2:Y:S01]  /*0070*/  LDC.64 R8, c[0x0][0x398] ;  /* 0x0000e600ff087b82 */ /* 0x000ea20000000a00 */
[----:B0-----:R-:W-:-:S04]  /*0080*/  SHF.L.U32 R13, R13, 0x2, RZ ;  /* 0x000000020d0d7819 */ /* 0x001fc800000006ff */
[C---:B------:R-:W-:Y:S02]  /*0090*/  LOP3.LUT R0, R13.reuse, 0x1c, RZ, 0xc0, !PT ;  /* 0x0000001c0d007812 */ /* 0x040fe400078ec0ff */
[----:B------:R-:W-:Y:S02]  /*00a0*/  LOP3.LUT R5, R13, 0xfe0, RZ, 0xc0, !PT ;  /* 0x00000fe00d057812 */ /* 0x000fe400078ec0ff */
[----:B---3--:R-:W-:Y:S02]  /*00b0*/  LEA R0, R3, R0, 0x5 ;  /* 0x0000000003007211 */ /* 0x008fe400078e28ff */
[----:B------:R-:W0:Y:S03]  /*00c0*/  LDC.64 R2, c[0x0][0x3a8] ;  /* 0x0000ea00ff027b82 */ /* 0x000e260000000a00 */
[----:B-1----:R-:W-:-:S05]  /*00d0*/  IMAD R5, R5, UR6, R0 ;  /* 0x0000000605057c24 */ /* 0x002fca000f8e0200 */
[----:B----4-:R-:W-:-:S04]  /*00e0*/  IADD3 R10, P0, PT, R5, UR8, RZ ;  /* 0x00000008050a7c10 */ /* 0x010fc8000ff1e0ff */
[----:B------:R-:W-:-:S05]  /*00f0*/  IADD3.X R11, PT, PT, RZ, UR9, RZ, P0, !PT ;  /* 0x00000009ff0b7c10 */ /* 0x000fca00087fe4ff */
[----:B-----5:R-:W3:Y:S01]  /*0100*/  LDG.E.CONSTANT R16, desc[UR4][R10.64] ;  /* 0x000000040a107981 */ /* 0x020ee2000c1e9900 */
[----:B--2---:R-:W-:-:S04]  /*0110*/  IMAD.WIDE R6, R5, 0x4, R6 ;  /* 0x0000000405067825 */ /* 0x004fc800078e0206 */
[----:B------:R-:W-:Y:S01]  /*0120*/  IMAD.WIDE.U32 R8, R13, 0x4, R8 ;  /* 0x000000040d087825 */ /* 0x000fe200078e0008 */
[----:B------:R-:W2:Y:S04]  /*0130*/  LDG.E R17, desc[UR4][R6.64+0x4] ;  /* 0x0000040406117981 */ /* 0x000ea8000c1e1900 */
[----:B0-----:R0:W4:Y:S04]  /*0140*/  LDG.E.CONSTANT R0, desc[UR4][R2.64] ;  /* 0x0000000402007981 */ /* 0x001128000c1e9900 */
[----:B------:R-:W4:Y:S04]  /*0150*/  LDG.E R13, desc[UR4][R6.64] ;  /* 0x00000004060d7981 */ /* 0x000f28000c1e1900 */
[----:B------:R-:W5:Y:S01]  /*0160*/  LDG.E R21, desc[UR4][R6.64+0x8] ;  /* 0x0000080406157981 */ /* 0x000f62000c1e1900 */
[----:B0-----:R-:W0:Y:S03]  /*0170*/  LDC.64 R2, c[0x0][0x380] ;  /* 0x0000e000ff027b82 */ /* 0x001e260000000a00 */
[----:B------:R-:W5:Y:S04]  /*0180*/  LDG.E R25, desc[UR4][R6.64+0xc] ;  /* 0x00000c0406197981 */ /* 0x000f68000c1e1900 */
[----:B------:R-:W5:Y:S04]  /*0190*/  LDG.E.CONSTANT R15, desc[UR4][R8.64] ;  /* 0x00000004080f7981 */ /* 0x000f68000c1e9900 */
[----:B------:R-:W5:Y:S04]  /*01a0*/  LDG.E.CONSTANT R19, desc[UR4][R8.64+0x4] ;  /* 0x0000040408137981 */ /* 0x000f68000c1e9900 */
[----:B------:R-:W5:Y:S04]  /*01b0*/  LDG.E.CONSTANT R23, desc[UR4][R8.64+0x8] ;  /* 0x0000080408177981 */ /* 0x000f68000c1e9900 */
[----:B------:R-:W5:Y:S01]  /*01c0*/  LDG.E.CONSTANT R11, desc[UR4][R8.64+0xc] ;  /* 0x00000c04080b7981 */ /* 0x000f62000c1e9900 */
[----:B0-----:R-:W-:Y:S01]  /*01d0*/  IMAD.WIDE R2, R5, 0x4, R2 ;  /* 0x0000000405027825 */ /* 0x001fe200078e0202 */
[----:B---3--:R-:W4:Y:S08]  /*01e0*/  I2F.S8 R4, R16 ;  /* 0x0000001000047306 */ /* 0x008f300000001400 */
[----:B------:R-:W2:Y:S08]  /*01f0*/  I2F.S8 R10, R16.B1 ;  /* 0x10000010000a7306 */ /* 0x000eb00000001400 */
[----:B------:R-:W5:Y:S08]  /*0200*/  I2F.S8 R12, R16.B2 ;  /* 0x20000010000c7306 */ /* 0x000f700000001400 */
[----:B------:R-:W0:Y:S01]  /*0210*/  I2F.S8 R14, R16.B3 ;  /* 0x30000010000e7306 */ /* 0x000e220000001400 */
[C---:B----4-:R-:W-:Y:S01]  /*0220*/  FFMA.FTZ R4, R0.reuse, R4, R13 ;  /* 0x0000000400047223 */ /* 0x050fe2000001000d */
[C---:B--2---:R-:W-:Y:S01]  /*0230*/  FFMA.FTZ R10, R0.reuse, R10, R17 ;  /* 0x0000000a000a7223 */ /* 0x044fe20000010011 */
[----:B-----5:R-:W-:-:S02]  /*0240*/  FFMA.FTZ R12, R0, R12, R21 ;  /* 0x0000000c000c7223 */ /* 0x020fc40000010015 */
[----:B------:R-:W-:Y:S01]  /*0250*/  FADD.FTZ R15, R4, R15 ;  /* 0x0000000f040f7221 */ /* 0x000fe20000010000 */
[----:B------:R-:W-:Y:S01]  /*0260*/  FADD.FTZ R19, R10, R19 ;  /* 0x000000130a137221 */ /* 0x000fe20000010000 */
[----:B------:R-:W-:Y:S01]  /*0270*/  FADD.FTZ R23, R12, R23 ;  /* 0x000000170c177221 */ /* 0x000fe20000010000 */
[----:B0-----:R-:W-:-:S04]  /*0280*/  FFMA.FTZ R14, R0, R14, R25 ;  /* 0x0000000e000e7223 */ /* 0x001fc80000010019 */
[----:B------:R-:W-:Y:S01]  /*0290*/  FADD.FTZ R11, R14, R11 ;  /* 0x0000000b0e0b7221 */ /* 0x000fe20000010000 */
[----:B------:R-:W-:Y:S04]  /*02a0*/  STG.E desc[UR4][R2.64], R15 ;  /* 0x0000000f02007986 */ /* 0x000fe8000c101904 */
[----:B------:R-:W-:Y:S04]  /*02b0*/  STG.E desc[UR4][R2.64+0x4], R19 ;  /* 0x0000041302007986 */ /* 0x000fe8000c101904 */
[----:B------:R-:W-:Y:S04]  /*02c0*/  STG.E desc[UR4][R2.64+0x8], R23 ;  /* 0x0000081702007986 */ /* 0x000fe8000c101904 */
[----:B------:R-:W-:Y:S01]  /*02d0*/  STG.E desc[UR4][R2.64+0xc], R11 ;  /* 0x00000c0b02007986 */ /* 0x000fe2000c101904 */
[----:B------:R-:W-:Y:S05]  /*02e0*/  EXIT ;  /* 0x000000000000794d */ /* 0x000fea0003800000 */
.L_x_3:
        /* <DEDUP_REMOVED lines=9> */
.L_x_23:


//--------------------- .text._ZN17fastertransformer13T5addResidualI6__halfEEvPT_PKS2_ii --------------------------
	.section	.text._ZN17fastertransformer13T5addResidualI6__halfEEvPT_PKS2_ii,"ax",@progbits
	.align	128
        .global         _ZN17fastertransformer13T5addResidualI6__halfEEvPT_PKS2_ii
        .type           _ZN17fastertransformer13T5addResidualI6__halfEEvPT_PKS2_ii,@function
        .size           _ZN17fastertransformer13T5addResidualI6__halfEEvPT_PKS2_ii,(.L_x_24 - _ZN17fastertransformer13T5addResidualI6__halfEEvPT_PKS2_ii)
        .other          _ZN17fastertransformer13T5addResidualI6__halfEEvPT_PKS2_ii,@"STO_CUDA_ENTRY STV_DEFAULT"
_ZN17fastertransformer13T5addResidualI6__halfEEvPT_PKS2_ii:
.text._ZN17fastertransformer13T5addResidualI6__halfEEvPT_PKS2_ii:
[----:B------:R-:W-:Y:S01]  /*0000*/  LDC R1, c[0x0][0x37c] ;  /* 0x0000df00ff017b82 */ /* 0x000fe20000000800 */
[----:B------:R-:W0:Y:S07]  /*0010*/  S2R R3, SR_TID.X ;  /* 0x0000000000037919 */ /* 0x000e2e0000002100 */
[----:B------:R-:W0:Y:S01]  /*0020*/  S2UR UR4, SR_CTAID.Y ;  /* 0x00000000000479c3 */ /* 0x000e220000002600 */
[----:B------:R-:W1:Y:S07]  /*0030*/  LDCU UR6, c[0x0][0x394] ;  /* 0x00007280ff0677ac */ /* 0x000e6e0008000800 */
[----:B------:R-:W0:Y:S02]  /*0040*/  LDC R0, c[0x0][0x360] ;  /* 0x0000d800ff007b82 */ /* 0x000e240000000800 */
[----:B0-----:R-:W-:-:S05]  /*0050*/  IMAD R0, R0, UR4, R3 ;  /* 0x0000000400007c24 */ /* 0x001fca000f8e0203 */
[----:B-1----:R-:W-:-:S13]  /*0060*/  ISETP.GE.AND P0, PT, R0, UR6, PT ;  /* 0x0000000600007c0c */ /* 0x002fda000bf06270 */
[----:B------:R-:W-:Y:S05]  /*0070*/  @P0 EXIT ;  /* 0x000000000000094d */ /* 0x000fea0003800000 */
[----:B------:R-:W0:Y:S01]  /*0080*/  S2R R7, SR_CTAID.X ;  /* 0x0000000000077919 */ /* 0x000e220000002500 */
[----:B------:R-:W1:Y:S01]  /*0090*/  LDC.64 R4, c[0x0][0x388] ;  /* 0x0000e200ff047b82 */ /* 0x000e620000000a00 */
[----:B------:R-:W2:Y:S07]  /*00a0*/  LDCU.64 UR4, c[0x0][0x358] ;  /* 0x00006b00ff0477ac */ /* 0x000eae0008000a00 */
[----:B------:R-:W3:Y:S01]  /*00b0*/  LDC.64 R2, c[0x0][0x380] ;  /* 0x0000e000ff027b82 */ /* 0x000ee20000000a00 */
[----:B0-----:R-:W-:-:S04]  /*00c0*/  IMAD R7, R7, UR6, R0 ;  /* 0x0000000607077c24 */ /* 0x001fc8000f8e0200 */
[----:B-1----:R-:W-:-:S04]  /*00d0*/  IMAD.WIDE.U32 R4, R7, 0x2, R4 ;  /* 0x0000000207047825 */ /* 0x002fc800078e0004 */
[----:B---3--:R-:W-:Y:S02]  /*00e0*/  IMAD.WIDE.U32 R2, R7, 0x2, R2 ;  /* 0x0000000207027825 */ /* 0x008fe400078e0002 */
[----:B--2---:R-:W2:Y:S04]  /*00f0*/  LDG.E.U16 R4, desc[UR4][R4.64] ;  /* 0x0000000404047981 */ /* 0x004ea8000c1e1500 */
[----:B------:R-:W3:Y:S01]  /*0100*/  LDG.E.U16 R0, desc[UR4][R2.64] ;  /* 0x0000000402007981 */ /* 0x000ee2000c1e1500 */
[----:B------:R-:W-:Y:S02]  /*0110*/  HFMA2 R6, -RZ, RZ, 7.484375, 0 ;  /* 0x477c0000ff067431 */ /* 0x000fe400000001ff */
[----:B--2---:R-:W-:Y:S02]  /*0120*/  HADD2.F32 R7, -RZ, R4.H0_H0 ;  /* 0x20000004ff077230 */ /* 0x004fe40000004100 */
[----:B---3--:R-:W-:-:S05]  /*0130*/  HADD2.F32 R0, -RZ, R0.H0_H0 ;  /* 0x20000000ff007230 */ /* 0x008fca0000004100 */
[----:B------:R-:W-:-:S05]  /*0140*/  FADD.FTZ R0, R0, R7 ;  /* 0x0000000700007221 */ /* 0x000fca0000010000 */
[C---:B------:R-:W-:Y:S02]  /*0150*/  FSETP.GT.FTZ.AND P0, PT, |R0|.reuse, 64512, PT ;  /* 0x477c00000000780b */ /* 0x040fe40003f14200 */
[----:B------:R-:W-:-:S11]  /*0160*/  FSETP.GT.FTZ.AND P1, PT, R0, RZ, PT ;  /* 0x000000ff0000720b */ /* 0x000fd60003f34000 */
[----:B------:R-:W-:-:S04]  /*0170*/  @P0 FSEL R0, R6, -64512, P1 ;  /* 0xc77c000006000808 */ /* 0x000fc80000800000 */
[----:B------:R-:W-:-:S05]  /*0180*/  F2FP.F16.F32.PACK_AB R0, RZ, R0 ;  /* 0x00000000ff00723e */ /* 0x000fca00000000ff */
[----:B------:R-:W-:Y:S01]  /*0190*/  STG.E.U16 desc[UR4][R2.64], R0 ;  /* 0x0000000002007986 */ /* 0x000fe2000c101504 */
[----:B------:R-:W-:Y:S05]  /*01a0*/  EXIT ;  /* 0x000000000000794d */ /* 0x000fea0003800000 */
.L_x_4:
        /* <DEDUP_REMOVED lines=13> */
.L_x_24:


//--------------------- .text._ZN17fastertransformer13T5addResidualIfEEvPT_PKS1_ii --------------------------
	.section	.text._ZN17fastertransformer13T5addResidualIfEEvPT_PKS1_ii,"ax",@progbits
	.align	128
        .global         _ZN17fastertransformer13T5addResidualIfEEvPT_PKS1_ii
        .type           _ZN17fastertransformer13T5addResidualIfEEvPT_PKS1_ii,@function
        .size           _ZN17fastertransformer13T5addResidualIfEEvPT_PKS1_ii,(.L_x_25 - _ZN17fastertransformer13T5addResidualIfEEvPT_PKS1_ii)
        .other          _ZN17fastertransformer13T5addResidualIfEEvPT_PKS1_ii,@"STO_CUDA_ENTRY STV_DEFAULT"
_ZN17fastertransformer13T5addResidualIfEEvPT_PKS1_ii:
.text._ZN17fastertransformer13T5addResidualIfEEvPT_PKS1_ii:
        /* <DEDUP_REMOVED lines=15> */
[----:B--2---:R-:W2:Y:S04]  /*00f0*/  LDG.E R5, desc[UR4][R4.64] ;  /* 0x0000000404057981 */ /* 0x004ea8000c1e1900 */
[----:B------:R-:W2:Y:S02]  /*0100*/  LDG.E R0, desc[UR4][R2.64] ;  /* 0x0000000402007981 */ /* 0x000ea4000c1e1900 */
[----:B--2---:R-:W-:-:S05]  /*0110*/  FADD.FTZ R7, R0, R5 ;  /* 0x0000000500077221 */ /* 0x004fca0000010000 */
[----:B------:R-:W-:Y:S01]  /*0120*/  STG.E desc[UR4][R2.64], R7 ;  /* 0x0000000702007986 */ /* 0x000fe2000c101904 */
[----:B------:R-:W-:Y:S05]  /*0130*/  EXIT ;  /* 0x000000000000794d */ /* 0x000fea0003800000 */
.L_x_5:
        /* <DEDUP_REMOVED lines=12> */
.L_x_25:


//--------------------- .text._ZN17fastertransformer27addBiasAttentionFfnResidualI6__halfEEvPT_PKS2_S5_S5_S5_iii --------------------------
	.section	.text._ZN17fastertransformer27addBiasAttentionFfnResidualI6__halfEEvPT_PKS2_S5_S5_S5_iii,"ax",@progbits
	.align	128
        .global         _ZN17fastertransformer27addBiasAttentionFfnResidualI6__halfEEvPT_PKS2_S5_S5_S5_iii
        .type           _ZN17fastertransformer27addBiasAttentionFfnResidualI6__halfEEvPT_PKS2_S5_S5_S5_iii,@function
        .size           _ZN17fastertransformer27addBiasAttentionFfnResidualI6__halfEEvPT_PKS2_S5_S5_S5_iii,(.L_x_26 - _ZN17fastertransformer27addBiasAttentionFfnResidualI6__halfEEvPT_PKS2_S5_S5_S5_iii)
        .other          _ZN17fastertransformer27addBiasAttentionFfnResidualI6__halfEEvPT_PKS2_S5_S5_S5_iii,@"STO_CUDA_ENTRY STV_DEFAULT"
_ZN17fastertransformer27addBiasAttentionFfnResidualI6__halfEEvPT_PKS2_S5_S5_S5_iii:
.text._ZN17fastertransformer27addBiasAttentionFfnResidualI6__halfEEvPT_PKS2_S5_S5_S5_iii:
        /* <DEDUP_REMOVED lines=8> */
[----:B------:R-:W0:Y:S01]  /*0080*/  LDCU.64 UR4, c[0x0][0x398] ;  /* 0x00007300ff0477ac */ /* 0x000e220008000a00 */
[----:B------:R-:W1:Y:S01]  /*0090*/  S2R R0, SR_CTAID.X ;  /* 0x0000000000007919 */ /* 0x000e620000002500 */
[----:B------:R-:W2:Y:S08]  /*00a0*/  LDC.64 R2, c[0x0][0x388] ;  /* 0x0000e200ff027b82 */ /* 0x000eb00000000a00 */
[----:B------:R-:W3:Y:S01]  /*00b0*/  LDC.64 R4, c[0x0][0x390] ;  /* 0x0000e400ff047b82 */ /* 0x000ee20000000a00 */
[----:B0-----:R-:W-:-:S07]  /*00c0*/  ISETP.NE.U32.AND P0, PT, RZ, UR4, PT ;  /* 0x00000004ff007c0c */ /* 0x001fce000bf05070 */
[----:B------:R-:W0:Y:S01]  /*00d0*/  LDC.64 R6, c[0x0][0x3a0] ;  /* 0x0000e800ff067b82 */ /* 0x000e220000000a00 */
[----:B------:R-:W-:Y:S01]  /*00e0*/  ISETP.NE.AND.EX P0, PT, RZ, UR5, PT, P0 ;  /* 0x00000005ff007c0c */ /* 0x000fe2000bf05300 */
[----:B------:R-:W4:Y:S01]  /*00f0*/  LDCU.64 UR4, c[0x0][0x358] ;  /* 0x00006b00ff0477ac */ /* 0x000f220008000a00 */
[----:B-1----:R-:W-:-:S11]  /*0100*/  IMAD R0, R0, UR6, R11 ;  /* 0x0000000600007c24 */ /* 0x002fd6000f8e020b */
[----:B------:R-:W1:Y:S01]  /*0110*/  @P0 LDC.64 R8, c[0x0][0x398] ;  /* 0x0000e600ff080b82 */ /* 0x000e620000000a00 */
[----:B--2---:R-:W-:-:S04]  /*0120*/  IMAD.WIDE.U32 R2, R0, 0x2, R2 ;  /* 0x0000000200027825 */ /* 0x004fc800078e0002 */
[C---:B---3--:R-:W-:Y:S02]  /*0130*/  IMAD.WIDE.U32 R4, R0.reuse, 0x2, R4 ;  /* 0x0000000200047825 */ /* 0x048fe400078e0004 */
[----:B----4-:R-:W2:Y:S01]  /*0140*/  LDG.E.U16 R2, desc[UR4][R2.64] ;  /* 0x0000000402027981 */ /* 0x010ea2000c1e1500 */
[----:B------:R-:W3:Y:S01]  /*0150*/  @P0 LDC R12, c[0x0][0x3b0] ;  /* 0x0000ec00ff0c0b82 */ /* 0x000ee20000000800 */
[----:B0-----:R-:W-:Y:S02]  /*0160*/  IMAD.WIDE.U32 R6, R11, 0x2, R6 ;  /* 0x000000020b067825 */ /* 0x001fe400078e0006 */
[----:B------:R-:W2:Y:S04]  /*0170*/  LDG.E.U16 R5, desc[UR4][R4.64] ;  /* 0x0000000404057981 */ /* 0x000ea8000c1e1500 */
[----:B------:R-:W4:Y:S01]  /*0180*/  LDG.E.U16 R6, desc[UR4][R6.64] ;  /* 0x0000000406067981 */ /* 0x000f22000c1e1500 */
[----:B------:R-:W0:Y:S01]  /*0190*/  LDC.64 R10, c[0x0][0x380] ;  /* 0x0000e000ff0a7b82 */ /* 0x000e220000000a00 */
[----:B-1----:R-:W-:-:S06]  /*01a0*/  @P0 IMAD.WIDE.U32 R8, R0, 0x2, R8 ;  /* 0x0000000200080825 */ /* 0x002fcc00078e0008 */
[----:B------:R-:W5:Y:S01]  /*01b0*/  @P0 LDG.E.U16 R8, desc[UR4][R8.64] ;  /* 0x0000000408080981 */ /* 0x000f62000c1e1500 */
[----:B---3--:R-:W-:-:S04]  /*01c0*/  @P0 I2FP.F32.S32 R12, R12 ;  /* 0x0000000c000c0245 */ /* 0x008fc80000201400 */
[----:B------:R-:W1:Y:S01]  /*01d0*/  @P0 MUFU.RCP R13, R12 ;  /* 0x0000000c000d0308 */ /* 0x000e620000001000 */
[----:B--2---:R-:W-:Y:S02]  /*01e0*/  HADD2 R5, R2.H0_H0, R5.H0_H0 ;  /* 0x2000000502057230 */ /* 0x004fe40000000800 */
[----:B-----5:R-:W-:-:S05]  /*01f0*/  @P0 HADD2.F32 R8, -RZ, R8.H0_H0 ;  /* 0x20000008ff080230 */ /* 0x020fca0000004100 */
[----:B-1----:R-:W-:-:S05]  /*0200*/  @P0 FMUL.FTZ R8, R8, R13 ;  /* 0x0000000d08080220 */ /* 0x002fca0000410000 */
[----:B------:R-:W-:Y:S01]  /*0210*/  @P0 F2FP.F16.F32.PACK_AB R8, RZ, R8 ;  /* 0x00000008ff08023e */ /* 0x000fe200000000ff */
[----:B----4-:R-:W-:-:S03]  /*0220*/  HADD2 R5, R5.H0_H0, R6.H0_H0 ;  /* 0x2000000605057230 */ /* 0x010fc60000000800 */
[----:B------:R-:W-:Y:S01]  /*0230*/  @!P0 PRMT R8, RZ, 0x7610, R8 ;  /* 0x00007610ff088816 */ /* 0x000fe20000000008 */
[----:B0-----:R-:W-:-:S04]  /*0240*/  IMAD.WIDE.U32 R2, R0, 0x2, R10 ;  /* 0x0000000200027825 */ /* 0x001fc800078e000a */
[----:B------:R-:W-:-:S05]  /*0250*/  HADD2 R5, R5.H0_H0, R8.H0_H0 ;  /* 0x2000000805057230 */ /* 0x000fca0000000800 */
[----:B------:R-:W-:Y:S01]  /*0260*/  STG.E.U16 desc[UR4][R2.64], R5 ;  /* 0x0000000502007986 */ /* 0x000fe2000c101504 */
[----:B------:R-:W-:Y:S05]  /*0270*/  EXIT ;  /* 0x000000000000794d */ /* 0x000fea0003800000 */
.L_x_6:
        /* <DEDUP_REMOVED lines=16> */
.L_x_26:


//--------------------- .text._ZN17fastertransformer27addBiasAttentionFfnResidualI6__halfEEvPT_PKS2_S5_S5_iii --------------------------
	.section	.text._ZN17fastertransformer27addBiasAttentionFfnResidualI6__halfEEvPT_PKS2_S5_S5_iii,"ax",@progbits
	.align	128
        .global         _ZN17fastertransformer27addBiasAttentionFfnResidualI6__halfEEvPT_PKS2_S5_S5_iii
        .type           _ZN17fastertransformer27addBiasAttentionFfnResidualI6__halfEEvPT_PKS2_S5_S5_iii,@function
        .size           _ZN17fastertransformer27addBiasAttentionFfnResidualI6__halfEEvPT_PKS2_S5_S5_iii,(.L_x_27 - _ZN17fastertransformer27addBiasAttentionFfnResidualI6__halfEEvPT_PKS2_S5_S5_iii)
        .other          _ZN17fastertransformer27addBiasAttentionFfnResidualI6__halfEEvPT_PKS2_S5_S5_iii,@"STO_CUDA_ENTRY STV_DEFAULT"
_ZN17fastertransformer27addBiasAttentionFfnResidualI6__halfEEvPT_PKS2_S5_S5_iii:
.text._ZN17fastertransformer27addBiasAttentionFfnResidualI6__halfEEvPT_PKS2_S5_S5_iii:
        /* <DEDUP_REMOVED lines=10> */
[----:B------:R-:W2:Y:S01]  /*00a0*/  LDCU.64 UR4, c[0x0][0x358] ;  /* 0x00006b00ff0477ac */ /* 0x000ea20008000a00 */
[----:B------:R-:W3:Y:S06]  /*00b0*/  LDCU UR7, c[0x0][0x3a8] ;  /* 0x00007500ff0777ac */ /* 0x000eec0008000800 */
[----:B------:R-:W4:Y:S08]  /*00c0*/  LDC.64 R4, c[0x0][0x388] ;  /* 0x0000e200ff047b82 */ /* 0x000f300000000a00 */
[----:B------:R-:W5:Y:S08]  /*00d0*/  LDC.64 R6, c[0x0][0x390] ;  /* 0x0000e400ff067b82 */ /* 0x000f700000000a00 */
[----:B------:R-:W3:Y:S01]  /*00e0*/  LDC.64 R8, c[0x0][0x398] ;  /* 0x0000e600ff087b82 */ /* 0x000ee20000000a00 */
[----:B0-----:R-:W-:-:S04]  /*00f0*/  IMAD R13, R0, UR6, R11 ;  /* 0x00000006000d7c24 */ /* 0x001fc8000f8e020b */
[----:B-1----:R-:W-:-:S05]  /*0100*/  IMAD.WIDE R2, R13, 0x2, R2 ;  /* 0x000000020d027825 */ /* 0x002fca00078e0202 */
[----:B--2---:R-:W2:Y:S01]  /*0110*/  LDG.E.U16 R0, desc[UR4][R2.64] ;  /* 0x0000000402007981 */ /* 0x004ea2000c1e1500 */
[----:B----4-:R-:W-:-:S04]  /*0120*/  IMAD.WIDE R4, R13, 0x2, R4 ;  /* 0x000000020d047825 */ /* 0x010fc800078e0204 */
[----:B-----5:R-:W-:Y:S02]  /*0130*/  IMAD.WIDE R6, R13, 0x2, R6 ;  /* 0x000000020d067825 */ /* 0x020fe400078e0206 */
[----:B------:R-:W4:Y:S02]  /*0140*/  LDG.E.U16 R4, desc[UR4][R4.64] ;  /* 0x0000000404047981 */ /* 0x000f24000c1e1500 */
[----:B---3--:R-:W-:Y:S02]  /*0150*/  IMAD.WIDE.U32 R8, R11, 0x2, R8 ;  /* 0x000000020b087825 */ /* 0x008fe400078e0008 */
[----:B------:R-:W3:Y:S04]  /*0160*/  LDG.E.U16 R6, desc[UR4][R6.64] ;  /* 0x0000000406067981 */ /* 0x000ee8000c1e1500 */
[----:B------:R-:W5:Y:S01]  /*0170*/  LDG.E.U16 R8, desc[UR4][R8.64] ;  /* 0x0000000408087981 */ /* 0x000f62000c1e1500 */
[----:B------:R-:W-:-:S04]  /*0180*/  I2FP.F32.S32 R10, UR7 ;  /* 0x00000007000a7c45 */ /* 0x000fc80008201400 */
[----:B------:R-:W0:Y:S01]  /*0190*/  MUFU.RCP R11, R10 ;  /* 0x0000000a000b7308 */ /* 0x000e220000001000 */
[----:B--2---:R-:W-:-:S05]  /*01a0*/  HADD2.F32 R0, -RZ, R0.H0_H0 ;  /* 0x20000000ff007230 */ /* 0x004fca0000004100 */
[----:B0-----:R-:W-:Y:S01]  /*01b0*/  FMUL.FTZ R0, R0, R11 ;  /* 0x0000000b00007220 */ /* 0x001fe20000410000 */
[----:B----4-:R-:W-:-:S04]  /*01c0*/  HADD2.F32 R5, -RZ, R4.H0_H0 ;  /* 0x20000004ff057230 */ /* 0x010fc80000004100 */
[----:B------:R-:W-:Y:S01]  /*01d0*/  F2FP.F16.F32.PACK_AB R0, RZ, R0 ;  /* 0x00000000ff00723e */ /* 0x000fe200000000ff */
[----:B---3--:R-:W-:-:S04]  /*01e0*/  HADD2.F32 R11, -RZ, R6.H0_H0 ;  /* 0x20000006ff0b7230 */ /* 0x008fc80000004100 */
[----:B------:R-:W-:-:S05]  /*01f0*/  HADD2.F32 R0, -RZ, R0.H0_H0 ;  /* 0x20000000ff007230 */ /* 0x000fca0000004100 */
[----:B------:R-:W-:Y:S01]  /*0200*/  FADD.FTZ R0, R0, R5 ;  /* 0x0000000500007221 */ /* 0x000fe20000010000 */
[----:B-----5:R-:W-:-:S03]  /*0210*/  HADD2.F32 R5, -RZ, R8.H0_H0 ;  /* 0x20000008ff057230 */ /* 0x020fc60000004100 */
[----:B------:R-:W-:-:S04]  /*0220*/  FADD.FTZ R0, R0, R11 ;  /* 0x0000000b00007221 */ /* 0x000fc80000010000 */
[----:B------:R-:W-:-:S05]  /*0230*/  FADD.FTZ R0, R0, R5 ;  /* 0x0000000500007221 */ /* 0x000fca0000010000 */
[----:B------:R-:W-:-:S05]  /*0240*/  F2FP.F16.F32.PACK_AB R0, RZ, R0 ;  /* 0x00000000ff00723e */ /* 0x000fca00000000ff */
[----:B------:R-:W-:Y:S01]  /*0250*/  STG.E.U16 desc[UR4][R2.64], R0 ;  /* 0x0000000002007986 */ /* 0x000fe2000c101504 */
[----:B------:R-:W-:Y:S05]  /*0260*/  EXIT ;  /* 0x000000000000794d */ /* 0x000fea0003800000 */
.L_x_7:
        /* <DEDUP_REMOVED lines=9> */
.L_x_27:


//--------------------- .text._ZN17fastertransformer27addBiasAttentionFfnResidualIfEEvPT_PKS1_S4_S4_S4_iii --------------------------
	.section	.text._ZN17fastertransformer27addBiasAttentionFfnResidualIfEEvPT_PKS1_S4_S4_S4_iii,"ax",@progbits
	.align	128
        .global         _ZN17fastertransformer27addBiasAttentionFfnResidualIfEEvPT_PKS1_S4_S4_S4_iii
        .type           _ZN17fastertransformer27addBiasAttentionFfnResidualIfEEvPT_PKS1_S4_S4_S4_iii,@function
        .size           _ZN17fastertransformer27addBiasAttentionFfnResidualIfEEvPT_PKS1_S4_S4_S4_iii,(.L_x_28 - _ZN17fastertransformer27addBiasAttentionFfnResidualIfEEvPT_PKS1_S4_S4_S4_iii)
        .other          _ZN17fastertransformer27addBiasAttentionFfnResidualIfEEvPT_PKS1_S4_S4_S4_iii,@"STO_CUDA_ENTRY STV_DEFAULT"
_ZN17fastertransformer27addBiasAttentionFfnResidualIfEEvPT_PKS1_S4_S4_S4_iii:
.text._ZN17fastertransformer27addBiasAttentionFfnResidualIfEEvPT_PKS1_S4_S4_S4_iii:
        /* <DEDUP_REMOVED lines=20> */
[----:B----4-:R-:W2:Y:S01]  /*0140*/  LDG.E R2, desc[UR4][R2.64] ;  /* 0x0000000402027981 */ /* 0x010ea2000c1e1900 */
[----:B------:R-:W3:Y:S01]  /*0150*/  @P0 LDC R14, c[0x0][0x3b0] ;  /* 0x0000ec00ff0e0b82 */ /* 0x000ee20000000800 */
[----:B0-----:R-:W-:Y:S02]  /*0160*/  IMAD.WIDE.U32 R6, R11, 0x4, R6 ;  /* 0x000000040b067825 */ /* 0x001fe400078e0006 */
[----:B------:R-:W2:Y:S04]  /*0170*/  LDG.E R5, desc[UR4][R4.64] ;  /* 0x0000000404057981 */ /* 0x000ea8000c1e1900 */
[----:B------:R-:W4:Y:S01]  /*0180*/  LDG.E R7, desc[UR4][R6.64] ;  /* 0x0000000406077981 */ /* 0x000f22000c1e1900 */
[----:B------:R-:W0:Y:S01]  /*0190*/  LDC.64 R10, c[0x0][0x380] ;  /* 0x0000e000ff0a7b82 */ /* 0x000e220000000a00 */
[----:B-1----:R-:W-:-:S06]  /*01a0*/  @P0 IMAD.WIDE.U32 R8, R0, 0x4, R8 ;  /* 0x0000000400080825 */ /* 0x002fcc00078e0008 */
[----:B------:R-:W5:Y:S01]  /*01b0*/  @P0 LDG.E R8, desc[UR4][R8.64] ;  /* 0x0000000408080981 */ /* 0x000f62000c1e1900 */
[----:B---3--:R-:W-:-:S04]  /*01c0*/  @P0 I2FP.F32.S32 R14, R14 ;  /* 0x0000000e000e0245 */ /* 0x008fc80000201400 */
[----:B------:R-:W5:Y:S01]  /*01d0*/  @P0 MUFU.RCP R15, R14 ;  /* 0x0000000e000f0308 */ /* 0x000f620000001000 */
[----:B------:R-:W-:Y:S02]  /*01e0*/  HFMA2 R13, -RZ, RZ, 0, 0 ;  /* 0x00000000ff0d7431 */ /* 0x000fe400000001ff */
[----:B--2---:R-:W-:-:S04]  /*01f0*/  FADD.FTZ R12, R2, R5 ;  /* 0x00000005020c7221 */ /* 0x004fc80000010000 */
[----:B----4-:R-:W-:Y:S01]  /*0200*/  FADD.FTZ R12, R12, R7 ;  /* 0x000000070c0c7221 */ /* 0x010fe20000010000 */
[----:B0-----:R-:W-:-:S04]  /*0210*/  IMAD.WIDE.U32 R2, R0, 0x4, R10 ;  /* 0x0000000400027825 */ /* 0x001fc800078e000a */
[----:B-----5:R-:W-:-:S04]  /*0220*/  @P0 FMUL.FTZ R13, R8, R15 ;  /* 0x0000000f080d0220 */ /* 0x020fc80000410000 */
[----:B------:R-:W-:-:S05]  /*0230*/  FADD.FTZ R13, R12, R13 ;  /* 0x0000000d0c0d7221 */ /* 0x000fca0000010000 */
[----:B------:R-:W-:Y:S01]  /*0240*/  STG.E desc[UR4][R2.64], R13 ;  /* 0x0000000d02007986 */ /* 0x000fe2000c101904 */
[----:B------:R-:W-:Y:S05]  /*0250*/  EXIT ;  /* 0x000000000000794d */ /* 0x000fea0003800000 */
.L_x_8:
        /* <DEDUP_REMOVED lines=10> */
.L_x_28:


//--------------------- .text._ZN17fastertransformer27addBiasAttentionFfnResidualIfEEvPT_PKS1_S4_S4_iii --------------------------
	.section	.text._ZN17fastertransformer27addBiasAttentionFfnResidualIfEEvPT_PKS1_S4_S4_iii,"ax",@progbits
	.align	128
        .global         _ZN17fastertransformer27addBiasAttentionFfnResidualIfEEvPT_PKS1_S4_S4_iii
        .type           _ZN17fastertransformer27addBiasAttentionFfnResidualIfEEvPT_PKS1_S4_S4_iii,@function
        .size           _ZN17fastertransformer27addBiasAttentionFfnResidualIfEEvPT_PKS1_S4_S4_iii,(.L_x_29 - _ZN17fastertransformer27addBiasAttentionFfnResidualIfEEvPT_PKS1_S4_S4_iii)
        .other          _ZN17fastertransformer27addBiasAttentionFfnResidualIfEEvPT_PKS1_S4_S4_iii,@"STO_CUDA_ENTRY STV_DEFAULT"
_ZN17fastertransformer27addBiasAttentionFfnResidualIfEEvPT_PKS1_S4_S4_iii:
.text._ZN17fastertransformer27addBiasAttentionFfnResidualIfEEvPT_PKS1_S4_S4_iii:
        /* <DEDUP_REMOVED lines=16> */
[----:B-1----:R-:W-:-:S04]  /*0100*/  IMAD.WIDE R4, R13, 0x4, R4 ;  /* 0x000000040d047825 */ /* 0x002fc800078e0204 */
[C---:B----4-:R-:W-:Y:S02]  /*0110*/  IMAD.WIDE R2, R13.reuse, 0x4, R2 ;  /* 0x000000040d027825 */ /* 0x050fe400078e0202 */
[----:B--2---:R-:W2:Y:S02]  /*0120*/  LDG.E R5, desc[UR4][R4.64] ;  /* 0x0000000404057981 */ /* 0x004ea4000c1e1900 */
[----:B-----5:R-:W-:Y:S02]  /*0130*/  IMAD.WIDE R6, R13, 0x4, R6 ;  /* 0x000000040d067825 */ /* 0x020fe400078e0206 */
[----:B------:R-:W2:Y:S02]  /*0140*/  LDG.E R0, desc[UR4][R2.64] ;  /* 0x0000000402007981 */ /* 0x000ea4000c1e1900 */
[----:B---3--:R-:W-:Y:S02]  /*0150*/  IMAD.WIDE.U32 R8, R11, 0x4, R8 ;  /* 0x000000040b087825 */ /* 0x008fe400078e0008 */
[----:B------:R-:W3:Y:S04]  /*0160*/  LDG.E R6, desc[UR4][R6.64] ;  /* 0x0000000406067981 */ /* 0x000ee8000c1e1900 */
[----:B------:R-:W4:Y:S01]  /*0170*/  LDG.E R8, desc[UR4][R8.64] ;  /* 0x0000000408087981 */ /* 0x000f22000c1e1900 */
[----:B------:R-:W-:-:S06]  /*0180*/  I2FP.F32.S32 R10, UR7 ;  /* 0x00000007000a7c45 */ /* 0x000fcc0008201400 */
[----:B------:R-:W2:Y:S02]  /*0190*/  MUFU.RCP R10, R10 ;  /* 0x0000000a000a7308 */ /* 0x000ea40000001000 */
[----:B--2---:R-:W-:-:S04]  /*01a0*/  FFMA.FTZ R11, R0, R10, R5 ;  /* 0x0000000a000b7223 */ /* 0x004fc80000010005 */
[----:B---3--:R-:W-:-:S04]  /*01b0*/  FADD.FTZ R11, R6, R11 ;  /* 0x0000000b060b7221 */ /* 0x008fc80000010000 */
[----:B----4-:R-:W-:-:S05]  /*01c0*/  FADD.FTZ R11, R8, R11 ;  /* 0x0000000b080b7221 */ /* 0x010fca0000010000 */
[----:B------:R-:W-:Y:S01]  /*01d0*/  STG.E desc[UR4][R2.64], R11 ;  /* 0x0000000b02007986 */ /* 0x000fe2000c101904 */
[----:B------:R-:W-:Y:S05]  /*01e0*/  EXIT ;  /* 0x000000000000794d */ /* 0x000fea0003800000 */
.L_x_9:
        /* <DEDUP_REMOVED lines=9> */
.L_x_29:


//--------------------- .text._ZN17fastertransformer15addBiasResidualI6__halfLi2ES1_EEvPT_PKT1_PKS2_S8_S8_PKfSA_ii --------------------------
	.section	.text._ZN17fastertransformer15addBiasResidualI6__halfLi2ES1_EEvPT_PKT1_PKS2_S8_S8_PKfSA_ii,"ax",@progbits
	.align	128
        .global         _ZN17fastertransformer15addBiasResidualI6__halfLi2ES1_EEvPT_PKT1_PKS2_S8_S8_PKfSA_ii
        .type           _ZN17fastertransformer15addBiasResidualI6__halfLi2ES1_EEvPT_PKT1_PKS2_S8_S8_PKfSA_ii,@function
        .size           _ZN17fastertransformer15addBiasResidualI6__halfLi2ES1_EEvPT_PKT1_PKS2_S8_S8_PKfSA_ii,(.L_x_30 - _ZN17fastertransformer15addBiasResidualI6__halfLi2ES1_EEvPT_PKT1_PKS2_S8_S8_PKfSA_ii)
        .other          _ZN17fastertransformer15addBiasResidualI6__halfLi2ES1_EEvPT_PKT1_PKS2_S8_S8_PKfSA_ii,@"STO_CUDA_ENTRY STV_DEFAULT"
_ZN17fastertransformer15addBiasResidualI6__halfLi2ES1_EEvPT_PKT1_PKS2_S8_S8_PKfSA_ii:
.text._ZN17fastertransformer15addBiasResidualI6__halfLi2ES1_EEvPT_PKT1_PKS2_S8_S8_PKfSA_ii:
        /* <DEDUP_REMOVED lines=20> */
[----:B----4-:R-:W2:Y:S02]  /*0140*/  LDG.E.U16 R4, desc[UR4][R4.64] ;  /* 0x0000000404047981 */ /* 0x010ea4000c1e1500 */
[----:B0-----:R-:W-:Y:S02]  /*0150*/  IMAD.WIDE.U32 R8, R15, 0x2, R8 ;  /* 0x000000020f087825 */ /* 0x001fe400078e0008 */
[----:B------:R-:W2:Y:S01]  /*0160*/  LDG.E.U16 R7, desc[UR4][R6.64] ;  /* 0x0000000406077981 */ /* 0x000ea2000c1e1500 */
[----:B------:R-:W-:-:S03]  /*0170*/  @!P0 PRMT R13, RZ, 0x7610, R13 ;  /* 0x00007610ff0d8816 */ /* 0x000fc6000000000d */
[----:B------:R-:W3:Y:S01]  /*0180*/  LDG.E.U16 R8, desc[UR4][R8.64] ;  /* 0x0000000408087981 */ /* 0x000ee2000c1e1500 */
[----:B-1----:R-:W-:Y:S02]  /*0190*/  @P0 IMAD.WIDE.U32 R2, R11, 0x2, R2 ;  /* 0x000000020b020825 */ /* 0x002fe400078e0002 */
[----:B------:R-:W0:Y:S03]  /*01a0*/  LDC.64 R10, c[0x0][0x380] ;  /* 0x0000e000ff0a7b82 */ /* 0x000e260000000a00 */
[----:B------:R-:W4:Y:S01]  /*01b0*/  @P0 LDG.E.U16 R13, desc[UR4][R2.64] ;  /* 0x00000004020d0981 */ /* 0x000f22000c1e1500 */
[----:B--2---:R-:W-:-:S04]  /*01c0*/  HADD2 R7, R4.H0_H0, R7.H0_H0 ;  /* 0x2000000704077230 */ /* 0x004fc80000000800 */
[----:B---3--:R-:W-:Y:S02]  /*01d0*/  HADD2 R7, R7.H0_H0, R8.H0_H0 ;  /* 0x2000000807077230 */ /* 0x008fe40000000800 */
[----:B0-----:R-:W-:-:S04]  /*01e0*/  IMAD.WIDE.U32 R4, R15, 0x2, R10 ;  /* 0x000000020f047825 */ /* 0x001fc800078e000a */
[----:B----4-:R-:W-:-:S05]  /*01f0*/  HADD2 R7, R7.H0_H0, R13.H0_H0 ;  /* 0x2000000d07077230 */ /* 0x010fca0000000800 */
[----:B------:R-:W-:Y:S01]  /*0200*/  STG.E.U16 desc[UR4][R4.64], R7 ;  /* 0x0000000704007986 */ /* 0x000fe2000c101504 */
[----:B------:R-:W-:Y:S05]  /*0210*/  EXIT ;  /* 0x000000000000794d */ /* 0x000fea0003800000 */
.L_x_10:
        /* <DEDUP_REMOVED lines=14> */
.L_x_30:


//--------------------- .text._ZN17fastertransformer15addBiasResidualI6__halfLi2EiEEvPT_PKT1_PKS2_S8_S8_PKfSA_ii --------------------------
	.section	.text._ZN17fastertransformer15addBiasResidualI6__halfLi2EiEEvPT_PKT1_PKS2_S8_S8_PKfSA_ii,"ax",@progbits
	.align	128
        .global         _ZN17fastertransformer15addBiasResidualI6__halfLi2EiEEvPT_PKT1_PKS2_S8_S8_PKfSA_ii
        .type           _ZN17fastertransformer15addBiasResidualI6__halfLi2EiEEvPT_PKT1_PKS2_S8_S8_PKfSA_ii,@function
        .size           _ZN17fastertransformer15addBiasResidualI6__halfLi2EiEEvPT_PKT1_PKS2_S8_S8_PKfSA_ii,(.L_x_31 - _ZN17fastertransformer15addBiasResidualI6__halfLi2EiEEvPT_PKT1_PKS2_S8_S8_PKfSA_ii)
        .other          _ZN17fastertransformer15addBiasResidualI6__halfLi2EiEEvPT_PKT1_PKS2_S8_S8_PKfSA_ii,@"STO_CUDA_ENTRY STV_DEFAULT"
_ZN17fastertransformer15addBiasResidualI6__halfLi2EiEEvPT_PKT1_PKS2_S8_S8_PKfSA_ii:
.text._ZN17fastertransformer15addBiasResidualI6__halfLi2EiEEvPT_PKT1_PKS2_S8_S8_PKfSA_ii:
        /* <DEDUP_REMOVED lines=9> */
[----:B------:R-:W1:Y:S01]  /*0090*/  LDCU.64 UR8, c[0x0][0x3a0] ;  /* 0x00007400ff0877ac */ /* 0x000e620008000a00 */
[----:B------:R-:W2:Y:S01]  /*00a0*/  LDC.64 R4, c[0x0][0x388] ;  /* 0x0000e200ff047b82 */ /* 0x000ea20000000a00 */
[----:B------:R-:W3:Y:S07]  /*00b0*/  LDCU.64 UR4, c[0x0][0x358] ;  /* 0x00006b00ff0477ac */ /* 0x000eee0008000a00 */
[----:B------:R-:W3:Y:S08]  /*00c0*/  LDC.64 R6, c[0x0][0x3a8] ;  /* 0x0000ea00ff067b82 */ /* 0x000ef00000000a00 */
[----:B------:R-:W4:Y:S01]  /*00d0*/  LDC.64 R8, c[0x0][0x3b0] ;  /* 0x0000ec00ff087b82 */ /* 0x000f220000000a00 */
[----:B-1----:R-:W-:-:S04]  /*00e0*/  ISETP.NE.U32.AND P0, PT, RZ, UR8, PT ;  /* 0x00000008ff007c0c */ /* 0x002fc8000bf05070 */
[----:B------:R-:W-:-:S03]  /*00f0*/  ISETP.NE.AND.EX P0, PT, RZ, UR9, PT, P0 ;  /* 0x00000009ff007c0c */ /* 0x000fc6000bf05300 */
[----:B------:R-:W1:Y:S01]  /*0100*/  LDC.64 R10, c[0x0][0x390] ;  /* 0x0000e400ff0a7b82 */ /* 0x000e620000000a00 */
[----:B0-----:R-:W-:-:S07]  /*0110*/  IMAD R0, R0, UR6, R15 ;  /* 0x0000000600007c24 */ /* 0x001fce000f8e020f */
[----:B------:R-:W0:Y:S01]  /*0120*/  LDC.64 R12, c[0x0][0x398] ;  /* 0x0000e600ff0c7b82 */ /* 0x000e220000000a00 */
[----:B---3--:R-:W3:Y:S01]  /*0130*/  LDG.E R7, desc[UR4][R6.64] ;  /* 0x0000000406077981 */ /* 0x008ee2000c1e1900 */
[----:B--2---:R-:W-:-:S06]  /*0140*/  IMAD.WIDE.U32 R4, R0, 0x4, R4 ;  /* 0x0000000400047825 */ /* 0x004fcc00078e0004 */
[----:B------:R-:W2:Y:S01]  /*0150*/  @P0 LDC.64 R2, c[0x0][0x3a0] ;  /* 0x0000e800ff020b82 */ /* 0x000ea20000000a00 */
[----:B------:R-:W5:Y:S04]  /*0160*/  LDG.E R4, desc[UR4][R4.64] ;  /* 0x0000000404047981 */ /* 0x000f68000c1e1900 */
[----:B----4-:R-:W4:Y:S01]  /*0170*/  LDG.E R9, desc[UR4][R8.64] ;  /* 0x0000000408097981 */ /* 0x010f22000c1e1900 */
[----:B-1----:R-:W-:-:S06]  /*0180*/  IMAD.WIDE.U32 R10, R0, 0x2, R10 ;  /* 0x00000002000a7825 */ /* 0x002fcc00078e000a */
[----:B------:R-:W4:Y:S01]  /*0190*/  LDG.E.U16 R10, desc[UR4][R10.64] ;  /* 0x000000040a0a7981 */ /* 0x000f22000c1e1500 */
[----:B0-----:R-:W-:-:S06]  /*01a0*/  IMAD.WIDE.U32 R12, R0, 0x2, R12 ;  /* 0x00000002000c7825 */ /* 0x001fcc00078e000c */
[----:B------:R-:W4:Y:S01]  /*01b0*/  LDG.E.U16 R12, desc[UR4][R12.64] ;  /* 0x000000040c0c7981 */ /* 0x000f22000c1e1500 */
[----:B--2---:R-:W-:Y:S01]  /*01c0*/  @P0 IMAD.WIDE.U32 R2, R15, 0x2, R2 ;  /* 0x000000020f020825 */ /* 0x004fe200078e0002 */
[----:B------:R-:W-:-:S06]  /*01d0*/  @!P0 PRMT R15, RZ, 0x7610, R15 ;  /* 0x00007610ff0f8816 */ /* 0x000fcc000000000f */
[----:B------:R-:W2:Y:S01]  /*01e0*/  @P0 LDG.E.U16 R15, desc[UR4][R2.64] ;  /* 0x00000004020f0981 */ /* 0x000ea2000c1e1500 */
[----:B-----5:R-:W-:Y:S02]  /*01f0*/  I2FP.F32.S32 R14, R4 ;  /* 0x00000004000e7245 */ /* 0x020fe40000201400 */
[----:B------:R-:W0:Y:S03]  /*0200*/  LDC.64 R4, c[0x0][0x380] ;  /* 0x0000e000ff047b82 */ /* 0x000e260000000a00 */
[----:B---3--:R-:W-:-:S04]  /*0210*/  FMUL.FTZ R14, R14, R7 ;  /* 0x000000070e0e7220 */ /* 0x008fc80000410000 */
[----:B----4-:R-:W-:-:S05]  /*0220*/  FMUL.FTZ R9, R14, R9 ;  /* 0x000000090e097220 */ /* 0x010fca0000410000 */
[----:B------:R-:W-:-:S05]  /*0230*/  F2FP.F16.F32.PACK_AB R9, RZ, R9 ;  /* 0x00000009ff09723e */ /* 0x000fca00000000ff */
[----:B------:R-:W-:-:S04]  /*0240*/  HADD2 R9, R9.H0_H0, R10.H0_H0 ;  /* 0x2000000a09097230 */ /* 0x000fc80000000800 */
[----:B------:R-:W-:Y:S02]  /*0250*/  HADD2 R9, R9.H0_H0, R12.H0_H0 ;  /* 0x2000000c09097230 */ /* 0x000fe40000000800 */
[----:B0-----:R-:W-:-:S04]  /*0260*/  IMAD.WIDE.U32 R4, R0, 0x2, R4 ;  /* 0x0000000200047825 */ /* 0x001fc800078e0004 */
[----:B--2---:R-:W-:-:S05]  /*0270*/  HADD2 R9, R9.H0_H0, R15.H0_H0 ;  /* 0x2000000f09097230 */ /* 0x004fca0000000800 */
[----:B------:R-:W-:Y:S01]  /*0280*/  STG.E.U16 desc[UR4][R4.64], R9 ;  /* 0x0000000904007986 */ /* 0x000fe2000c101504 */
[----:B------:R-:W-:Y:S05]  /*0290*/  EXIT ;  /* 0x000000000000794d */ /* 0x000fea0003800000 */
.L_x_11:
        /* <DEDUP_REMOVED lines=14> */
.L_x_31:


//--------------------- .text._ZN17fastertransformer15addBiasResidualI6__halfLi1ES1_EEvPT_PKT1_PKS2_S8_S8_PKfSA_ii --------------------------
	.section	.text._ZN17fastertransformer15addBiasResidualI6__halfLi1ES1_EEvPT_PKT1_PKS2_S8_S8_PKfSA_ii,"ax",@progbits
	.align	128
        .global         _ZN17fastertransformer15addBiasResidualI6__halfLi1ES1_EEvPT_PKT1_PKS2_S8_S8_PKfSA_ii
        .type           _ZN17fastertransformer15addBiasResidualI6__halfLi1ES1_EEvPT_PKT1_PKS2_S8_S8_PKfSA_ii,@function
        .size           _ZN17fastertransformer15addBiasResidualI6__halfLi1ES1_EEvPT_PKT1_PKS2_S8_S8_PKfSA_ii,(.L_x_32 - _ZN17fastertransformer15addBiasResidualI6__halfLi1ES1_EEvPT_PKT1_PKS2_S8_S8_PKfSA_ii)
        .other          _ZN17fastertransformer15addBiasResidualI6__halfLi1ES1_EEvPT_PKT1_PKS2_S8_S8_PKfSA_ii,@"STO_CUDA_ENTRY STV_DEFAULT"
_ZN17fastertransformer15addBiasResidualI6__halfLi1ES1_EEvPT_PKT1_PKS2_S8_S8_PKfSA_ii:
.text._ZN17fastertransformer15addBiasResidualI6__halfLi1ES1_EEvPT_PKT1_PKS2_S8_S8_PKfSA_ii:
        /* <DEDUP_REMOVED lines=12> */
[----:B0-----:R-:W-:-:S04]  /*00c0*/  ISETP.NE.U32.AND P0, PT, RZ, UR4, PT ;  /* 0x00000004ff007c0c */ /* 0x001fc8000bf05070 */
[----:B------:R-:W-:Y:S01]  /*00d0*/  ISETP.NE.AND.EX P0, PT, RZ, UR5, PT, P0 ;  /* 0x00000005ff007c0c */ /* 0x000fe2000bf05300 */
[----:B------:R-:W0:Y:S01]  /*00e0*/  LDCU.64 UR4, c[0x0][0x358] ;  /* 0x00006b00ff0477ac */ /* 0x000e220008000a00 */
[----:B-1----:R-:W-:-:S11]  /*00f0*/  IMAD R13, R0, UR6, R9 ;  /* 0x00000006000d7c24 */ /* 0x002fd6000f8e0209 */
[----:B------:R-:W1:Y:S01]  /*0100*/  @P0 LDC.64 R2, c[0x0][0x3a0] ;  /* 0x0000e800ff020b82 */ /* 0x000e620000000a00 */
[----:B--2---:R-:W-:-:S04]  /*0110*/  IMAD.WIDE.U32 R4, R13, 0x2, R4 ;  /* 0x000000020d047825 */ /* 0x004fc800078e0004 */
[----:B---3--:R-:W-:Y:S01]  /*0120*/  IMAD.WIDE.U32 R6, R13, 0x2, R6 ;  /* 0x000000020d067825 */ /* 0x008fe200078e0006 */
[----:B------:R-:W-:Y:S01]  /*0130*/  @!P0 PRMT R11, RZ, 0x7610, R11 ;  /* 0x00007610ff0b8816 */ /* 0x000fe2000000000b */
[----:B0-----:R-:W2:Y:S04]  /*0140*/  LDG.E.U16 R4, desc[UR4][R4.64] ;  /* 0x0000000404047981 */ /* 0x001ea8000c1e1500 */
[----:B------:R-:W2:Y:S01]  /*0150*/  LDG.E.U16 R7, desc[UR4][R6.64] ;  /* 0x0000000406077981 */ /* 0x000ea2000c1e1500 */
[----:B-1----:R-:W-:Y:S02]  /*0160*/  @P0 IMAD.WIDE.U32 R2, R9, 0x2, R2 ;  /* 0x0000000209020825 */ /* 0x002fe400078e0002 */
[----:B------:R-:W0:Y:S03]  /*0170*/  LDC.64 R8, c[0x0][0x380] ;  /* 0x0000e000ff087b82 */ /* 0x000e260000000a00 */
[----:B------:R-:W3:Y:S01]  /*0180*/  @P0 LDG.E.U16 R11, desc[UR4][R2.64] ;  /* 0x00000004020b0981 */ /* 0x000ee2000c1e1500 */
[----:B0-----:R-:W-:-:S04]  /*0190*/  IMAD.WIDE.U32 R8, R13, 0x2, R8 ;  /* 0x000000020d087825 */ /* 0x001fc800078e0008 */
[----:B--2---:R-:W-:-:S04]  /*01a0*/  HADD2 R7, R4.H0_H0, R7.H0_H0 ;  /* 0x2000000704077230 */ /* 0x004fc80000000800 */
[----:B---3--:R-:W-:-:S05]  /*01b0*/  HADD2 R7, R7.H0_H0, R11.H0_H0 ;  /* 0x2000000b07077230 */ /* 0x008fca0000000800 */
[----:B------:R-:W-:Y:S01]  /*01c0*/  STG.E.U16 desc[UR4][R8.64], R7 ;  /* 0x0000000708007986 */ /* 0x000fe2000c101504 */
[----:B------:R-:W-:Y:S05]  /*01d0*/  EXIT ;  /* 0x000000000000794d */ /* 0x000fea0003800000 */
.L_x_12:
        /* <DEDUP_REMOVED lines=10> */
.L_x_32:


//--------------------- .text._ZN17fastertransformer15addBiasResidualI6__halfLi1EiEEvPT_PKT1_PKS2_S8_S8_PKfSA_ii --------------------------
	.section	.text._ZN17fastertransformer15addBiasResidualI6__halfLi1EiEEvPT_PKT1_PKS2_S8_S8_PKfSA_ii,"ax",@progbits
	.align	128
        .global         _ZN17fastertransformer15addBiasResidualI6__halfLi1EiEEvPT_PKT1_PKS2_S8_S8_PKfSA_ii
        .type           _ZN17fastertransformer15addBiasResidualI6__halfLi1EiEEvPT_PKT1_PKS2_S8_S8_PKfSA_ii,@function
        .size           _ZN17fastertransformer15addBiasResidualI6__halfLi1EiEEvPT_PKT1_PKS2_S8_S8_PKfSA_ii,(.L_x_33 - _ZN17fastertransformer15addBiasResidualI6__halfLi1EiEEvPT_PKT1_PKS2_S8_S8_PKfSA_ii)
        .other          _ZN17fastertransformer15addBiasResidualI6__halfLi1EiEEvPT_PKT1_PKS2_S8_S8_PKfSA_ii,@"STO_CUDA_ENTRY STV_DEFAULT"
_ZN17fastertransformer15addBiasResidualI6__halfLi1EiEEvPT_PKT1_PKS2_S8_S8_PKfSA_ii:
.text._ZN17fastertransformer15addBiasResidualI6__halfLi1EiEEvPT_PKT1_PKS2_S8_S8_PKfSA_ii:
        /* <DEDUP_REMOVED lines=10> */
[----:B------:R-:W2:Y:S08]  /*00a0*/  LDC.64 R4, c[0x0][0x388] ;  /* 0x0000e200ff047b82 */ /* 0x000eb00000000a00 */
[----:B------:R-:W3:Y:S08]  /*00b0*/  LDC.64 R6, c[0x0][0x3a8] ;  /* 0x0000ea00ff067b82 */ /* 0x000ef00000000a00 */
[----:B------:R-:W4:Y:S01]  /*00c0*/  LDC.64 R8, c[0x0][0x3b0] ;  /* 0x0000ec00ff087b82 */ /* 0x000f220000000a00 */
[----:B-1----:R-:W-:-:S04]  /*00d0*/  ISETP.NE.U32.AND P0, PT, RZ, UR4, PT ;  /* 0x00000004ff007c0c */ /* 0x002fc8000bf05070 */
[----:B------:R-:W-:Y:S01]  /*00e0*/  ISETP.NE.AND.EX P0, PT, RZ, UR5, PT, P0 ;  /* 0x00000005ff007c0c */ /* 0x000fe2000bf05300 */
[----:B------:R-:W3:Y:S02]  /*00f0*/  LDCU.64 UR4, c[0x0][0x358] ;  /* 0x00006b00ff0477ac */ /* 0x000ee40008000a00 */
[----:B------:R-:W1:Y:S01]  /*0100*/  LDC.64 R10, c[0x0][0x390] ;  /* 0x0000e400ff0a7b82 */ /* 0x000e620000000a00 */
[----:B0-----:R-:W-:-:S09]  /*0110*/  IMAD R0, R0, UR6, R13 ;  /* 0x0000000600007c24 */ /* 0x001fd2000f8e020d */
[----:B------:R-:W0:Y:S01]  /*0120*/  @P0 LDC.64 R2, c[0x0][0x3a0] ;  /* 0x0000e800ff020b82 */ /* 0x000e220000000a00 */
[C---:B--2---:R-:W-:Y:S01]  /*0130*/  IMAD.WIDE.U32 R4, R0.reuse, 0x4, R4 ;  /* 0x0000000400047825 */ /* 0x044fe200078e0004 */
[----:B---3--:R-:W2:Y:S05]  /*0140*/  LDG.E R7, desc[UR4][R6.64] ;  /* 0x0000000406077981 */ /* 0x008eaa000c1e1900 */
[----:B------:R-:W3:Y:S04]  /*0150*/  LDG.E R4, desc[UR4][R4.64] ;  /* 0x0000000404047981 */ /* 0x000ee8000c1e1900 */
[----:B----4-:R-:W4:Y:S01]  /*0160*/  LDG.E R9, desc[UR4][R8.64] ;  /* 0x0000000408097981 */ /* 0x010f22000c1e1900 */
[----:B-1----:R-:W-:Y:S01]  /*0170*/  IMAD.WIDE.U32 R10, R0, 0x2, R10 ;  /* 0x00000002000a7825 */ /* 0x002fe200078e000a */
[----:B------:R-:W-:-:S05]  /*0180*/  @!P0 PRMT R15, RZ, 0x7610, R15 ;  /* 0x00007610ff0f8816 */ /* 0x000fca000000000f */
[----:B------:R-:W5:Y:S01]  /*0190*/  LDG.E.U16 R11, desc[UR4][R10.64] ;  /* 0x000000040a0b7981 */ /* 0x000f62000c1e1500 */
[----:B0-----:R-:W-:Y:S02]  /*01a0*/  @P0 IMAD.WIDE.U32 R2, R13, 0x2, R2 ;  /* 0x000000020d020825 */ /* 0x001fe400078e0002 */
[----:B------:R-:W0:Y:S03]  /*01b0*/  LDC.64 R12, c[0x0][0x380] ;  /* 0x0000e000ff0c7b82 */ /* 0x000e260000000a00 */
[----:B------:R-:W5:Y:S01]  /*01c0*/  @P0 LDG.E.U16 R15, desc[UR4][R2.64] ;  /* 0x00000004020f0981 */ /* 0x000f62000c1e1500 */
[----:B---3--:R-:W-:-:S05]  /*01d0*/  I2FP.F32.S32 R14, R4 ;  /* 0x00000004000e7245 */ /* 0x008fca0000201400 */
[----:B--2---:R-:W-:-:S04]  /*01e0*/  FMUL.FTZ R14, R14, R7 ;  /* 0x000000070e0e7220 */ /* 0x004fc80000410000 */
[----:B----4-:R-:W-:-:S05]  /*01f0*/  FMUL.FTZ R14, R14, R9 ;  /* 0x000000090e0e7220 */ /* 0x010fca0000410000 */
[----:B------:R-:W-:Y:S01]  /*0200*/  F2FP.F16.F32.PACK_AB R14, RZ, R14 ;  /* 0x0000000eff0e723e */ /* 0x000fe200000000ff */
[----:B0-----:R-:W-:-:S04]  /*0210*/  IMAD.WIDE.U32 R4, R0, 0x2, R12 ;  /* 0x0000000200047825 */ /* 0x001fc800078e000c */
[----:B-----5:R-:W-:-:S04]  /*0220*/  HADD2 R11, R14.H0_H0, R11.H0_H0 ;  /* 0x2000000b0e0b7230 */ /* 0x020fc80000000800 */
[----:B------:R-:W-:-:S05]  /*0230*/  HADD2 R11, R11.H0_H0, R15.H0_H0 ;  /* 0x2000000f0b0b7230 */ /* 0x000fca0000000800 */
[----:B------:R-:W-:Y:S01]  /*0240*/  STG.E.U16 desc[UR4][R4.64], R11 ;  /* 0x0000000b04007986 */ /* 0x000fe2000c101504 */
[----:B------:R-:W-:Y:S05]  /*0250*/  EXIT ;  /* 0x000000000000794d */ /* 0x000fea0003800000 */
.L_x_13:
        /* <DEDUP_REMOVED lines=10> */
.L_x_33:


//--------------------- .text._ZN17fastertransformer15addBiasResidualIfLi2EfEEvPT_PKT1_PKS1_S7_S7_PKfS9_ii --------------------------
	.section	.text._ZN17fastertransformer15addBiasResidualIfLi2EfEEvPT_PKT1_PKS1_S7_S7_PKfS9_ii,"ax",@progbits
	.align	128
        .global         _ZN17fastertransformer15addBiasResidualIfLi2EfEEvPT_PKT1_PKS1_S7_S7_PKfS9_ii
        .type           _ZN17fastertransformer15addBiasResidualIfLi2EfEEvPT_PKT1_PKS1_S7_S7_PKfS9_ii,@function
        .size           _ZN17fastertransformer15addBiasResidualIfLi2EfEEvPT_PKT1_PKS1_S7_S7_PKfS9_ii,(.L_x_34 - _ZN17fastertransformer15addBiasResidualIfLi2EfEEvPT_PKT1_PKS1_S7_S7_PKfS9_ii)
        .other          _ZN17fastertransformer15addBiasResidualIfLi2EfEEvPT_PKT1_PKS1_S7_S7_PKfS9_ii,@"STO_CUDA_ENTRY STV_DEFAULT"
_ZN17fastertransformer15addBiasResidualIfLi2EfEEvPT_PKT1_PKS1_S7_S7_PKfS9_ii:
.text._ZN17fastertransformer15addBiasResidualIfLi2EfEEvPT_PKT1_PKS1_S7_S7_PKfS9_ii:
        /* <DEDUP_REMOVED lines=20> */
[----:B----4-:R-:W2:Y:S02]  /*0140*/  LDG.E R4, desc[UR4][R4.64] ;  /* 0x0000000404047981 */ /* 0x010ea4000c1e1900 */
[----:B0-----:R-:W-:Y:S02]  /*0150*/  IMAD.WIDE.U32 R8, R13, 0x4, R8 ;  /* 0x000000040d087825 */ /* 0x001fe400078e0008 */
[----:B------:R-:W2:Y:S02]  /*0160*/  LDG.E R7, desc[UR4][R6.64] ;  /* 0x0000000406077981 */ /* 0x000ea4000c1e1900 */
[----:B------:R-:W-:Y:S02]  /*0170*/  HFMA2 R0, -RZ, RZ, 0, 0 ;  /* 0x00000000ff007431 */ /* 0x000fe400000001ff */
[----:B------:R-:W3:Y:S01]  /*0180*/  LDG.E R9, desc[UR4][R8.64] ;  /* 0x0000000408097981 */ /* 0x000ee2000c1e1900 */
[----:B-1----:R-:W-:-:S02]  /*0190*/  @P0 IMAD.WIDE.U32 R2, R11, 0x4, R2 ;  /* 0x000000040b020825 */ /* 0x002fc400078e0002 */
[----:B------:R-:W0:Y:S03]  /*01a0*/  LDC.64 R10, c[0x0][0x380] ;  /* 0x0000e000ff0a7b82 */ /* 0x000e260000000a00 */
[----:B------:R-:W4:Y:S01]  /*01b0*/  @P0 LDG.E R0, desc[UR4][R2.64] ;  /* 0x0000000402000981 */ /* 0x000f22000c1e1900 */
[----:B0-----:R-:W-:-:S04]  /*01c0*/  IMAD.WIDE.U32 R10, R13, 0x4, R10 ;  /* 0x000000040d0a7825 */ /* 0x001fc800078e000a */
[----:B--2---:R-:W-:-:S04]  /*01d0*/  FADD.FTZ R12, R4, R7 ;  /* 0x00000007040c7221 */ /* 0x004fc80000010000 */
[----:B---3--:R-:W-:-:S04]  /*01e0*/  FADD.FTZ R15, R12, R9 ;  /* 0x000000090c0f7221 */ /* 0x008fc80000010000 */
[----:B----4-:R-:W-:-:S05]  /*01f0*/  FADD.FTZ R15, R15, R0 ;  /* 0x000000000f0f7221 */ /* 0x010fca0000010000 */
[----:B------:R-:W-:Y:S01]  /*0200*/  STG.E desc[UR4][R10.64], R15 ;  /* 0x0000000f0a007986 */ /* 0x000fe2000c101904 */
[----:B------:R-:W-:Y:S05]  /*0210*/  EXIT ;  /* 0x000000000000794d */ /* 0x000fea0003800000 */
.L_x_14:
        /* <DEDUP_REMOVED lines=14> */
.L_x_34:


//--------------------- .text._ZN17fastertransformer15addBiasResidualIfLi2EiEEvPT_PKT1_PKS1_S7_S7_PKfS9_ii --------------------------
	.section	.text._ZN17fastertransformer15addBiasResidualIfLi2EiEEvPT_PKT1_PKS1_S7_S7_PKfS9_ii,"ax",@progbits
	.align	128
        .global         _ZN17fastertransformer15addBiasResidualIfLi2EiEEvPT_PKT1_PKS1_S7_S7_PKfS9_ii
        .type           _ZN17fastertransformer15addBiasResidualIfLi2EiEEvPT_PKT1_PKS1_S7_S7_PKfS9_ii,@function
        .size           _ZN17fastertransformer15addBiasResidualIfLi2EiEEvPT_PKT1_PKS1_S7_S7_PKfS9_ii,(.L_x_35 - _ZN17fastertransformer15addBiasResidualIfLi2EiEEvPT_PKT1_PKS1_S7_S7_PKfS9_ii)
        .other          _ZN17fastertransformer15addBiasResidualIfLi2EiEEvPT_PKT1_PKS1_S7_S7_PKfS9_ii,@"STO_CUDA_ENTRY STV_DEFAULT"
_ZN17fastertransformer15addBiasResidualIfLi2EiEEvPT_PKT1_PKS1_S7_S7_PKfS9_ii:
.text._ZN17fastertransformer15addBiasResidualIfLi2EiEEvPT_PKT1_PKS1_S7_S7_PKfS9_ii:
        /* <DEDUP_REMOVED lines=15> */
[----:B------:R-:W4:Y:S06]  /*00f0*/  LDCU.64 UR4, c[0x0][0x358] ;  /* 0x00006b00ff0477ac */ /* 0x000f2c0008000a00 */
[----:B------:R-:W5:Y:S01]  /*0100*/  LDC.64 R12, c[0x0][0x398] ;  /* 0x0000e600ff0c7b82 */ /* 0x000f620000000a00 */
[----:B-1----:R-:W-:-:S07]  /*0110*/  IMAD R0, R0, UR6, R15 ;  /* 0x0000000600007c24 */ /* 0x002fce000f8e020f */
[----:B------:R-:W1:Y:S01]  /*0120*/  LDC.64 R4, c[0x0][0x3b0] ;  /* 0x0000ec00ff047b82 */ /* 0x000e620000000a00 */
[----:B--2---:R-:W-:-:S07]  /*0130*/  IMAD.WIDE.U32 R6, R0, 0x4, R6 ;  /* 0x0000000400067825 */ /* 0x004fce00078e0006 */
[----:B------:R-:W2:Y:S01]  /*0140*/  @P0 LDC.64 R2, c[0x0][0x3a0] ;  /* 0x0000e800ff020b82 */ /* 0x000ea20000000a00 */
[----:B----4-:R-:W4:Y:S01]  /*0150*/  LDG.E R6, desc[UR4][R6.64] ;  /* 0x0000000406067981 */ /* 0x010f22000c1e1900 */
[----:B---3--:R-:W-:-:S03]  /*0160*/  IMAD.WIDE.U32 R10, R0, 0x4, R10 ;  /* 0x00000004000a7825 */ /* 0x008fc600078e000a */
[----:B0-----:R-:W3:Y:S01]  /*0170*/  LDG.E R9, desc[UR4][R8.64] ;  /* 0x0000000408097981 */ /* 0x001ee2000c1e1900 */
[----:B-----5:R-:W-:-:S03]  /*0180*/  IMAD.WIDE.U32 R12, R0, 0x4, R12 ;  /* 0x00000004000c7825 */ /* 0x020fc600078e000c */
[----:B------:R-:W5:Y:S01]  /*0190*/  LDG.E R11, desc[UR4][R10.64] ;  /* 0x000000040a0b7981 */ /* 0x000f62000c1e1900 */
[----:B------:R-:W-:-:S03]  /*01a0*/  HFMA2 R16, -RZ, RZ, 0, 0 ;  /* 0x00000000ff107431 */ /* 0x000fc600000001ff */
[----:B------:R-:W5:Y:S04]  /*01b0*/  LDG.E R13, desc[UR4][R12.64] ;  /* 0x000000040c0d7981 */ /* 0x000f68000c1e1900 */
[----:B-1----:R-:W5:Y:S01]  /*01c0*/  LDG.E R5, desc[UR4][R4.64] ;  /* 0x0000000404057981 */ /* 0x002f62000c1e1900 */
[----:B--2---:R-:W-:Y:S02]  /*01d0*/  @P0 IMAD.WIDE.U32 R2, R15, 0x4, R2 ;  /* 0x000000040f020825 */ /* 0x004fe400078e0002 */
[----:B------:R-:W0:Y:S03]  /*01e0*/  LDC.64 R14, c[0x0][0x380] ;  /* 0x0000e000ff0e7b82 */ /* 0x000e260000000a00 */
[----:B------:R-:W2:Y:S01]  /*01f0*/  @P0 LDG.E R16, desc[UR4][R2.64] ;  /* 0x0000000402100981 */ /* 0x000ea2000c1e1900 */
[----:B----4-:R-:W-:-:S05]  /*0200*/  I2FP.F32.S32 R6, R6 ;  /* 0x0000000600067245 */ /* 0x010fca0000201400 */
[----:B---3--:R-:W-:-:S04]  /*0210*/  FMUL.FTZ R6, R6, R9 ;  /* 0x0000000906067220 */ /* 0x008fc80000410000 */
[----:B-----5:R-:W-:-:S04]  /*0220*/  FFMA.FTZ R6, R6, R5, R11 ;  /* 0x0000000506067223 */ /* 0x020fc8000001000b */
[----:B------:R-:W-:Y:S01]  /*0230*/  FADD.FTZ R9, R6, R13 ;  /* 0x0000000d06097221 */ /* 0x000fe20000010000 */
[----:B0-----:R-:W-:-:S04]  /*0240*/  IMAD.WIDE.U32 R6, R0, 0x4, R14 ;  /* 0x0000000400067825 */ /* 0x001fc800078e000e */
[----:B--2---:R-:W-:-:S05]  /*0250*/  FADD.FTZ R9, R9, R16 ;  /* 0x0000001009097221 */ /* 0x004fca0000010000 */
[----:B------:R-:W-:Y:S01]  /*0260*/  STG.E desc[UR4][R6.64], R9 ;  /* 0x0000000906007986 */ /* 0x000fe2000c101904 */
[----:B------:R-:W-:Y:S05]  /*0270*/  EXIT ;  /* 0x000000000000794d */ /* 0x000fea0003800000 */
.L_x_15:
        /* <DEDUP_REMOVED lines=16> */
.L_x_35:


//--------------------- .text._ZN17fastertransformer15addBiasResidualIfLi1EfEEvPT_PKT1_PKS1_S7_S7_PKfS9_ii --------------------------
	.section	.text._ZN17fastertransformer15addBiasResidualIfLi1EfEEvPT_PKT1_PKS1_S7_S7_PKfS9_ii,"ax",@progbits
	.align	128
        .global         _ZN17fastertransformer15addBiasResidualIfLi1EfEEvPT_PKT1_PKS1_S7_S7_PKfS9_ii
        .type           _ZN17fastertransformer15addBiasResidualIfLi1EfEEvPT_PKT1_PKS1_S7_S7_PKfS9_ii,@function
        .size           _ZN17fastertransformer15addBiasResidualIfLi1EfEEvPT_PKT1_PKS1_S7_S7_PKfS9_ii,(.L_x_36 - _ZN17fastertransformer15addBiasResidualIfLi1EfEEvPT_PKT1_PKS1_S7_S7_PKfS9_ii)
        .other          _ZN17fastertransformer15addBiasResidualIfLi1EfEEvPT_PKT1_PKS1_S7_S7_PKfS9_ii,@"STO_CUDA_ENTRY STV_DEFAULT"
_ZN17fastertransformer15addBiasResidualIfLi1EfEEvPT_PKT1_PKS1_S7_S7_PKfS9_ii:
.text._ZN17fastertransformer15addBiasResidualIfLi1EfEEvPT_PKT1_PKS1_S7_S7_PKfS9_ii:
        /* <DEDUP_REMOVED lines=18> */
[----:B---3--:R-:W-:-:S04]  /*0120*/  IMAD.WIDE.U32 R6, R11, 0x4, R6 ;  /* 0x000000040b067825 */ /* 0x008fc800078e0006 */
[----:B------:R-:W-:Y:S01]  /*0130*/  HFMA2 R0, -RZ, RZ, 0, 0 ;  /* 0x00000000ff007431 */ /* 0x000fe200000001ff */
[----:B0-----:R-:W2:Y:S04]  /*0140*/  LDG.E R4, desc[UR4][R4.64] ;  /* 0x0000000404047981 */ /* 0x001ea8000c1e1900 */
[----:B------:R-:W2:Y:S01]  /*0150*/  LDG.E R7, desc[UR4][R6.64] ;  /* 0x0000000406077981 */ /* 0x000ea2000c1e1900 */
[----:B-1----:R-:W-:Y:S02]  /*0160*/  @P0 IMAD.WIDE.U32 R2, R9, 0x4, R2 ;  /* 0x0000000409020825 */ /* 0x002fe400078e0002 */
[----:B------:R-:W0:Y:S03]  /*0170*/  LDC.64 R8, c[0x0][0x380] ;  /* 0x0000e000ff087b82 */ /* 0x000e260000000a00 */
[----:B------:R-:W3:Y:S01]  /*0180*/  @P0 LDG.E R0, desc[UR4][R2.64] ;  /* 0x0000000402000981 */ /* 0x000ee2000c1e1900 */
[----:B0-----:R-:W-:-:S04]  /*0190*/  IMAD.WIDE.U32 R8, R11, 0x4, R8 ;  /* 0x000000040b087825 */ /* 0x001fc800078e0008 */
[----:B--2---:R-:W-:-:S04]  /*01a0*/  FADD.FTZ R13, R4, R7 ;  /* 0x00000007040d7221 */ /* 0x004fc80000010000 */
[----:B---3--:R-:W-:-:S05]  /*01b0*/  FADD.FTZ R13, R13, R0 ;  /* 0x000000000d0d7221 */ /* 0x008fca0000010000 */
[----:B------:R-:W-:Y:S01]  /*01c0*/  STG.E desc[UR4][R8.64], R13 ;  /* 0x0000000d08007986 */ /* 0x000fe2000c101904 */
[----:B------:R-:W-:Y:S05]  /*01d0*/  EXIT ;  /* 0x000000000000794d */ /* 0x000fea0003800000 */
.L_x_16:
        /* <DEDUP_REMOVED lines=10> */
.L_x_36:


//--------------------- .text._ZN17fastertransformer15addBiasResidualIfLi1EiEEvPT_PKT1_PKS1_S7_S7_PKfS9_ii --------------------------
	.section	.text._ZN17fastertransformer15addBiasResidualIfLi1EiEEvPT_PKT1_PKS1_S7_S7_PKfS9_ii,"ax",@progbits
	.align	128
        .global         _ZN17fastertransformer15addBiasResidualIfLi1EiEEvPT_PKT1_PKS1_S7_S7_PKfS9_ii
        .type           _ZN17fastertransformer15addBiasResidualIfLi1EiEEvPT_PKT1_PKS1_S7_S7_PKfS9_ii,@function
        .size           _ZN17fastertransformer15addBiasResidualIfLi1EiEEvPT_PKT1_PKS1_S7_S7_PKfS9_ii,(.L_x_37 - _ZN17fastertransformer15addBiasResidualIfLi1EiEEvPT_PKT1_PKS1_S7_S7_PKfS9_ii)
        .other          _ZN17fastertransformer15addBiasResidualIfLi1EiEEvPT_PKT1_PKS1_S7_S7_PKfS9_ii,@"STO_CUDA_ENTRY STV_DEFAULT"
_ZN17fastertransformer15addBiasResidualIfLi1EiEEvPT_PKT1_PKS1_S7_S7_PKfS9_ii:
.text._ZN17fastertransformer15addBiasResidualIfLi1EiEEvPT_PKT1_PKS1_S7_S7_PKfS9_ii:
        /* <DEDUP_REMOVED lines=18> */
[----:B------:R-:W1:Y:S01]  /*0120*/  @P0 LDC.64 R4, c[0x0][0x3a0] ;  /* 0x0000e800ff040b82 */ /* 0x000e620000000a00 */
[----:B--2---:R-:W-:-:S06]  /*0130*/  IMAD.WIDE.U32 R6, R15, 0x4, R6 ;  /* 0x000000040f067825 */ /* 0x004fcc00078e0006 */
[----:B----4-:R-:W2:Y:S01]  /*0140*/  LDG.E R6, desc[UR4][R6.64] ;  /* 0x0000000406067981 */ /* 0x010ea2000c1e1900 */
[----:B---3--:R-:W-:-:S04]  /*0150*/  IMAD.WIDE.U32 R10, R15, 0x4, R10 ;  /* 0x000000040f0a7825 */ /* 0x008fc800078e000a */
[----:B------:R-:W-:Y:S01]  /*0160*/  HFMA2 R0, -RZ, RZ, 0, 0 ;  /* 0x00000000ff007431 */ /* 0x000fe200000001ff */
[----:B0-----:R-:W3:Y:S04]  /*0170*/  LDG.E R9, desc[UR4][R8.64] ;  /* 0x0000000408097981 */ /* 0x001ee8000c1e1900 */
[----:B------:R-:W4:Y:S04]  /*0180*/  LDG.E R11, desc[UR4][R10.64] ;  /* 0x000000040a0b7981 */ /* 0x000f28000c1e1900 */
[----:B-----5:R-:W4:Y:S01]  /*0190*/  LDG.E R3, desc[UR4][R2.64] ;  /* 0x0000000402037981 */ /* 0x020f22000c1e1900 */
[----:B-1----:R-:W-:-:S02]  /*01a0*/  @P0 IMAD.WIDE.U32 R4, R13, 0x4, R4 ;  /* 0x000000040d040825 */ /* 0x002fc400078e0004 */
[----:B------:R-:W0:Y:S03]  /*01b0*/  LDC.64 R12, c[0x0][0x380] ;  /* 0x0000e000ff0c7b82 */ /* 0x000e260000000a00 */
[----:B------:R-:W5:Y:S01]  /*01c0*/  @P0 LDG.E R0, desc[UR4][R4.64] ;  /* 0x0000000404000981 */ /* 0x000f62000c1e1900 */
[----:B--2---:R-:W-:-:S05]  /*01d0*/  I2FP.F32.S32 R14, R6 ;  /* 0x00000006000e7245 */ /* 0x004fca0000201400 */
[----:B---3--:R-:W-:Y:S01]  /*01e0*/  FMUL.FTZ R14, R14, R9 ;  /* 0x000000090e0e7220 */ /* 0x008fe20000410000 */
[----:B0-----:R-:W-:-:S04]  /*01f0*/  IMAD.WIDE.U32 R6, R15, 0x4, R12 ;  /* 0x000000040f067825 */ /* 0x001fc800078e000c */
[----:B----4-:R-:W-:-:S04]  /*0200*/  FFMA.FTZ R17, R14, R3, R11 ;  /* 0x000000030e117223 */ /* 0x010fc8000001000b */
[----:B-----5:R-:W-:-:S05]  /*0210*/  FADD.FTZ R17, R17, R0 ;  /* 0x0000000011117221 */ /* 0x020fca0000010000 */
[----:B------:R-:W-:Y:S01]  /*0220*/  STG.E desc[UR4][R6.64], R17 ;  /* 0x0000001106007986 */ /* 0x000fe2000c101904 */
[----:B------:R-:W-:Y:S05]  /*0230*/  EXIT ;  /* 0x000000000000794d */ /* 0x000fea0003800000 */
.L_x_17:
        /* <DEDUP_REMOVED lines=12> */
.L_x_37:


//--------------------- .text._ZN17fastertransformer37add_bias_input_COL32_int32I_DataTypeOINS_5half4EEEvPT_PKiPKS2_S7_iiPKfS9_i --------------------------
	.section	.text._ZN17fastertransformer37add_bias_input_COL32_int32I_DataTypeOINS_5half4EEEvPT_PKiPKS2_S7_iiPKfS9_i,"ax",@progbits
	.align	128
        .global         _ZN17fastertransformer37add_bias_input_COL32_int32I_DataTypeOINS_5half4EEEvPT_PKiPKS2_S7_iiPKfS9_i
        .type           _ZN17fastertransformer37add_bias_input_COL32_int32I_DataTypeOINS_5half4EEEvPT_PKiPKS2_S7_iiPKfS9_i,@function
        .size           _ZN17fastertransformer37add_bias_input_COL32_int32I_DataTypeOINS_5half4EEEvPT_PKiPKS2_S7_iiPKfS9_i,(.L_x_38 - _ZN17fastertransformer37add_bias_input_COL32_int32I_DataTypeOINS_5half4EEEvPT_PKiPKS2_S7_iiPKfS9_i)
        .other          _ZN17fastertransformer37add_bias_input_COL32_int32I_DataTypeOINS_5half4EEEvPT_PKiPKS2_S7_iiPKfS9_i,@"STO_CUDA_ENTRY STV_DEFAULT"
_ZN17fastertransformer37add_bias_input_COL32_int32I_DataTypeOINS_5half4EEEvPT_PKiPKS2_S7_iiPKfS9_i:
.text._ZN17fastertransformer37add_bias_input_COL32_int32I_DataTypeOINS_5half4EEEvPT_PKiPKS2_S7_iiPKfS9_i:
[----:B------:R-:W-:Y:S08]  /*0000*/  LDC R1, c[0x0][0x37c] ;  /* 0x0000df00ff017b82 */ /* 0x000ff00000000800 */
[----:B------:R-:W0:Y:S01]  /*0010*/  LDC.64 R4, c[0x0][0x3a8] ;  /* 0x0000ea00ff047b82 */ /* 0x000e220000000a00 */
[----:B------:R-:W0:Y:S01]  /*0020*/  LDCU.64 UR4, c[0x0][0x358] ;  /* 0x00006b00ff0477ac */ /* 0x000e220008000a00 */
[----:B------:R-:W1:Y:S01]  /*0030*/  S2R R13, SR_TID.X ;  /* 0x00000000000d7919 */ /* 0x000e620000002100 */
[----:B------:R-:W2:Y:S05]  /*0040*/  LDCU UR6, c[0x0][0x3a0] ;  /* 0x00007400ff0677ac */ /* 0x000eaa0008000800 */
[----:B------:R-:W3:Y:S01]  /*0050*/  LDC R0, c[0x0][0x3b8] ;  /* 0x0000ee00ff007b82 */ /* 0x000ee20000000800 */
[----:B------:R-:W4:Y:S07]  /*0060*/  S2R R3, SR_CTAID.X ;  /* 0x0000000000037919 */ /* 0x000f2e0000002500 */
[----:B------:R-:W5:Y:S01]  /*0070*/  LDC.64 R8, c[0x0][0x388] ;  /* 0x0000e200ff087b82 */ /* 0x000f620000000a00 */
[----:B0-----:R-:W5:Y:S07]  /*0080*/  LDG.E.CONSTANT R4, desc[UR4][R4.64] ;  /* 0x0000000404047981 */ /* 0x001f6e000c1e9900 */
[----:B------:R-:W0:Y:S01]  /*0090*/  LDC.64 R16, c[0x0][0x3b0] ;  /* 0x0000ec00ff107b82 */ /* 0x000e220000000a00 */
[----:B---3--:R-:W-:-:S07]  /*00a0*/  ISETP.NE.AND P0, PT, R0, 0x1, PT ;  /* 0x000000010000780c */ /* 0x008fce0003f05270 */
[----:B------:R-:W3:Y:S01]  /*00b0*/  LDC.64 R14, c[0x0][0x390] ;  /* 0x0000e400ff0e7b82 */ /* 0x000ee20000000a00 */
[----:B-1----:R-:W-:-:S04]  /*00c0*/  SHF.L.U32 R0, R13, 0x2, RZ ;  /* 0x000000020d007819 */ /* 0x002fc800000006ff */
[C---:B------:R-:W-:Y:S02]  /*00d0*/  LOP3.LUT R2, R0.reuse, 0x1c, RZ, 0xc0, !PT ;  /* 0x0000001c00027812 */ /* 0x040fe400078ec0ff */
[----:B------:R-:W-:Y:S02]  /*00e0*/  LOP3.LUT R0, R0, 0xfe0, RZ, 0xc0, !PT ;  /* 0x00000fe000007812 */ /* 0x000fe400078ec0ff */
[----:B----4-:R-:W-:Y:S01]  /*00f0*/  LEA R3, R3, R2, 0x5 ;  /* 0x0000000203037211 */ /* 0x010fe200078e28ff */
[----:B------:R-:W1:Y:S04]  /*0100*/  @!P0 LDC.64 R6, c[0x0][0x3a8] ;  /* 0x0000ea00ff068b82 */ /* 0x000e680000000a00 */
[----:B--2---:R-:W-:Y:S01]  /*0110*/  IMAD R0, R0, UR6, R3 ;  /* 0x0000000600007c24 */ /* 0x004fe2000f8e0203 */
[----:B0-----:R-:W2:Y:S04]  /*0120*/  LDG.E.CONSTANT R16, desc[UR4][R16.64] ;  /* 0x0000000410107981 */ /* 0x001ea8000c1e9900 */
[----:B------:R-:W-:Y:S01]  /*0130*/  SHF.R.U32.HI R0, RZ, 0x2, R0 ;  /* 0x00000002ff007819 */ /* 0x000fe20000011600 */
[----:B------:R-:W0:Y:S04]  /*0140*/  LDC.64 R2, c[0x0][0x398] ;  /* 0x0000e600ff027b82 */ /* 0x000e280000000a00 */
[----:B-----5:R-:W-:-:S06]  /*0150*/  IMAD.WIDE.U32 R8, R0, 0x10, R8 ;  /* 0x0000001000087825 */ /* 0x020fcc00078e0008 */
[----:B------:R-:W4:Y:S01]  /*0160*/  LDG.E.128 R8, desc[UR4][R8.64] ;  /* 0x0000000408087981 */ /* 0x000f22000c1e1d00 */
[----:B---3--:R-:W-:-:S04]  /*0170*/  IMAD.WIDE.U32 R18, R0, 0x8, R14 ;  /* 0x0000000800127825 */ /* 0x008fc800078e000e */
[C---:B-1----:R-:W-:Y:S01]  /*0180*/  @!P0 IMAD.WIDE.U32 R6, R13.reuse, 0x10, R6 ;  /* 0x000000100d068825 */ /* 0x042fe200078e0006 */
[----:B------:R-:W3:Y:S04]  /*0190*/  LDG.E R12, desc[UR4][R18.64] ;  /* 0x00000004120c7981 */ /* 0x000ee8000c1e1900 */
[----:B------:R-:W5:Y:S01]  /*01a0*/  LDG.E R14, desc[UR4][R18.64+0x4] ;  /* 0x00000404120e7981 */ /* 0x000f62000c1e1900 */
[----:B0-----:R-:W-:-:S05]  /*01b0*/  IMAD.WIDE.U32 R2, R13, 0x8, R2 ;  /* 0x000000080d027825 */ /* 0x001fca00078e0002 */
[----:B------:R-:W5:Y:S04]  /*01c0*/  LDG.E R13, desc[UR4][R2.64] ;  /* 0x00000004020d7981 */ /* 0x000f68000c1e1900 */
[----:B------:R0:W5:Y:S02]  /*01d0*/  LDG.E R15, desc[UR4][R2.64+0x4] ;  /* 0x00000404020f7981 */ /* 0x000164000c1e1900 */
[----:B0-----:R-:W0:Y:S02]  /*01e0*/  LDC.64 R2, c[0x0][0x380] ;  /* 0x0000e000ff027b82 */ /* 0x001e240000000a00 */
[----:B------:R-:W3:Y:S01]  /*01f0*/  @!P0 LDG.E.128.CONSTANT R4, desc[UR4][R6.64] ;  /* 0x0000000406048981 */ /* 0x000ee2000c1e9d00 */
[----:B--2---:R-:W-:Y:S01]  /*0200*/  FMUL.FTZ R20, R16, 0.0078740157186985015869 ;  /* 0x3c01020410147820 */ /* 0x004fe20000410000 */
[----:B----4-:R-:W-:-:S02]  /*0210*/  I2FP.F32.S32 R17, R8 ;  /* 0x0000000800117245 */ /* 0x010fc40000201400 */
[----:B------:R-:W-:Y:S02]  /*0220*/  I2FP.F32.S32 R21, R9 ;  /* 0x0000000900157245 */ /* 0x000fe40000201400 */
[----:B------:R-:W-:Y:S01]  /*0230*/  I2FP.F32.S32 R9, R10 ;  /* 0x0000000a00097245 */ /* 0x000fe20000201400 */
[C---:B------:R-:W-:Y:S01]  /*0240*/  FMUL.FTZ R17, R20.reuse, R17 ;  /* 0x0000001114117220 */ /* 0x040fe20000410000 */
[----:B------:R-:W-:Y:S01]  /*0250*/  I2FP.F32.S32 R11, R11 ;  /* 0x0000000b000b7245 */ /* 0x000fe20000201400 */
[C---:B------:R-:W-:Y:S02]  /*0260*/  FMUL.FTZ R8, R20.reuse, R21 ;  /* 0x0000001514087220 */ /* 0x040fe40000410000 */
[C---:B------:R-:W-:Y:S02]  /*0270*/  FMUL.FTZ R9, R20.reuse, R9 ;  /* 0x0000000914097220 */ /* 0x040fe40000410000 */
[----:B------:R-:W-:Y:S01]  /*0280*/  FMUL.FTZ R20, R20, R11 ;  /* 0x0000000b14147220 */ /* 0x000fe20000410000 */
[----:B0-----:R-:W-:Y:S01]  /*0290*/  IMAD.WIDE.U32 R2, R0, 0x8, R2 ;  /* 0x0000000800027825 */ /* 0x001fe200078e0002 */
[----:B------:R-:W-:-:S03]  /*02a0*/  @P0 MOV R5, R4 ;  /* 0x0000000400050202 */ /* 0x000fc60000000f00 */
[-C--:B---3--:R-:W-:Y:S01]  /*02b0*/  FMUL.FTZ R17, R17, R4.reuse ;  /* 0x0000000411117220 */ /* 0x088fe20000410000 */
[-C--:B------:R-:W-:Y:S02]  /*02c0*/  @P0 MOV R6, R4.reuse ;  /* 0x0000000400060202 */ /* 0x080fe40000000f00 */
[----:B------:R-:W-:Y:S01]  /*02d0*/  @P0 MOV R7, R4 ;  /* 0x0000000400070202 */ /* 0x000fe20000000f00 */
[--C-:B------:R-:W-:Y:S02]  /*02e0*/  HADD2.F32 R4, -RZ, R12.reuse.H0_H0 ;  /* 0x2000000cff047230 */ /* 0x100fe40000004100 */
[----:B------:R-:W-:Y:S01]  /*02f0*/  FMUL.FTZ R5, R8, R5 ;  /* 0x0000000508057220 */ /* 0x000fe20000410000 */
[----:B------:R-:W-:Y:S02]  /*0300*/  HADD2.F32 R12, -RZ, R12.H1_H1 ;  /* 0x3000000cff0c7230 */ /* 0x000fe40000004100 */
[--C-:B-----5:R-:W-:Y:S02]  /*0310*/  HADD2.F32 R8, -RZ, R14.reuse.H0_H0 ;  /* 0x2000000eff087230 */ /* 0x120fe40000004100 */
[----:B------:R-:W-:Y:S01]  /*0320*/  FMUL.FTZ R9, R9, R6 ;  /* 0x0000000609097220 */ /* 0x000fe20000410000 */
[----:B------:R-:W-:-:S02]  /*0330*/  HADD2.F32 R14, -RZ, R14.H1_H1 ;  /* 0x3000000eff0e7230 */ /* 0x000fc40000004100 */
[----:B------:R-:W-:Y:S01]  /*0340*/  FMUL.FTZ R11, R20, R7 ;  /* 0x00000007140b7220 */ /* 0x000fe20000410000 */
[----:B------:R-:W-:Y:S01]  /*0350*/  FFMA.FTZ R12, R5, 0.0078740157186985015869, R12 ;  /* 0x3c010204050c7823 */ /* 0x000fe2000001000c */
[--C-:B------:R-:W-:Y:S02]  /*0360*/  HADD2.F32 R5, -RZ, R13.reuse.H0_H0 ;  /* 0x2000000dff057230 */ /* 0x100fe40000004100 */
[----:B------:R-:W-:Y:S01]  /*0370*/  FFMA.FTZ R4, R17, 0.0078740157186985015869, R4 ;  /* 0x3c01020411047823 */ /* 0x000fe20000010004 */
[----:B------:R-:W-:Y:S02]  /*0380*/  HADD2.F32 R13, -RZ, R13.H1_H1 ;  /* 0x3000000dff0d7230 */ /* 0x000fe40000004100 */
[----:B------:R-:W-:Y:S01]  /*0390*/  FFMA.FTZ R8, R9, 0.0078740157186985015869, R8 ;  /* 0x3c01020409087823 */ /* 0x000fe20000010008 */
[--C-:B------:R-:W-:Y:S02]  /*03a0*/  HADD2.F32 R7, -RZ, R15.reuse.H0_H0 ;  /* 0x2000000fff077230 */ /* 0x100fe40000004100 */
[----:B------:R-:W-:Y:S01]  /*03b0*/  FFMA.FTZ R11, R11, 0.0078740157186985015869, R14 ;  /* 0x3c0102040b0b7823 */ /* 0x000fe2000001000e */
[----:B------:R-:W-:-:S02]  /*03c0*/  HADD2.F32 R6, -RZ, R15.H1_H1 ;  /* 0x3000000fff067230 */ /* 0x000fc40000004100 */
[----:B------:R-:W-:Y:S01]  /*03d0*/  FADD.FTZ R4, R4, R5 ;  /* 0x0000000504047221 */ /* 0x000fe20000010000 */
[----:B------:R-:W-:Y:S01]  /*03e0*/  FADD.FTZ R13, R12, R13 ;  /* 0x0000000d0c0d7221 */ /* 0x000fe20000010000 */
[----:B------:R-:W-:Y:S01]  /*03f0*/  FADD.FTZ R7, R8, R7 ;  /* 0x0000000708077221 */ /* 0x000fe20000010000 */
[----:B------:R-:W-:-:S03]  /*0400*/  FADD.FTZ R6, R11, R6 ;  /* 0x000000060b067221 */ /* 0x000fc60000010000 */
[----:B------:R-:W-:Y:S02]  /*0410*/  F2FP.F16.F32.PACK_AB R13, R13, R4 ;  /* 0x000000040d0d723e */ /* 0x000fe400000000ff */
[----:B------:R-:W-:-:S03]  /*0420*/  F2FP.F16.F32.PACK_AB R7, R6, R7 ;  /* 0x000000070607723e */ /* 0x000fc600000000ff */
[----:B------:R-:W-:Y:S04]  /*0430*/  STG.E desc[UR4][R2.64], R13 ;  /* 0x0000000d02007986 */ /* 0x000fe8000c101904 */
[----:B------:R-:W-:Y:S01]  /*0440*/  STG.E desc[UR4][R2.64+0x4], R7 ;  /* 0x0000040702007986 */ /* 0x000fe2000c101904 */
[----:B------:R-:W-:Y:S05]  /*0450*/  EXIT ;  /* 0x000000000000794d */ /* 0x000fea0003800000 */
.L_x_18:
        /* <DEDUP_REMOVED lines=10> */
.L_x_38:


//--------------------- .text._ZN17fastertransformer36add_bias_input_COL32_int8I_DataTypeOINS_5half4EEEvPT_PKaPKS2_S7_iiPKf --------------------------
	.section	.text._ZN17fastertransformer36add_bias_input_COL32_int8I_DataTypeOINS_5half4EEEvPT_PKaPKS2_S7_iiPKf,"ax",@progbits
	.align	128
        .global         _ZN17fastertransformer36add_bias_input_COL32_int8I_DataTypeOINS_5half4EEEvPT_PKaPKS2_S7_iiPKf
        .type           _ZN17fastertransformer36add_bias_input_COL32_int8I_DataTypeOINS_5half4EEEvPT_PKaPKS2_S7_iiPKf,@function
        .size           _ZN17fastertransformer36add_bias_input_COL32_int8I_DataTypeOINS_5half4EEEvPT_PKaPKS2_S7_iiPKf,(.L_x_39 - _ZN17fastertransformer36add_bias_input_COL32_int8I_DataTypeOINS_5half4EEEvPT_PKaPKS2_S7_iiPKf)
        .other          _ZN17fastertransformer36add_bias_input_COL32_int8I_DataTypeOINS_5half4EEEvPT_PKaPKS2_S7_iiPKf,@"STO_CUDA_ENTRY STV_DEFAULT"
_ZN17fastertransformer36add_bias_input_COL32_int8I_DataTypeOINS_5half4EEEvPT_PKaPKS2_S7_iiPKf:
.text._ZN17fastertransformer36add_bias_input_COL32_int8I_DataTypeOINS_5half4EEEvPT_PKaPKS2_S7_iiPKf:
[----:B------:R-:W-:Y:S01]  /*0000*/  LDC R1, c[0x0][0x37c] ;  /* 0x0000df00ff017b82 */ /* 0x000fe20000000800 */
[----:B------:R-:W0:Y:S01]  /*0010*/  S2R R2, SR_CTAID.Y ;  /* 0x0000000000027919 */ /* 0x000e220000002600 */
[----:B------:R-:W1:Y:S01]  /*0020*/  LDCU.64 UR6, c[0x0][0x3a0] ;  /* 0x00007400ff0677ac */ /* 0x000e620008000a00 */
[----:B------:R-:W0:Y:S01]  /*0030*/  S2R R5, SR_TID.Y ;  /* 0x0000000000057919 */ /* 0x000e220000002200 */
[----:B------:R-:W2:Y:S01]  /*0040*/  S2R R0, SR_TID.X ;  /* 0x0000000000007919 */ /* 0x000ea20000002100 */
[----:B------:R-:W3:Y:S01]  /*0050*/  S2R R3, SR_CTAID.X ;  /* 0x0000000000037919 */ /* 0x000ee20000002500 */
[----:B0-----:R-:W-:Y:S02]  /*0060*/  LEA R2, R2, R5, 0x5 ;  /* 0x0000000502027211 */ /* 0x001fe400078e28ff */
[----:B--2---:R-:W-:Y:S02]  /*0070*/  SHF.L.U32 R0, R0, 0x2, RZ ;  /* 0x0000000200007819 */ /* 0x004fe400000006ff */
[----:B-1----:R-:W-:-:S02]  /*0080*/  ISETP.GE.AND P0, PT, R2, UR6, PT ;  /* 0x0000000602007c0c */ /* 0x002fc4000bf06270 */
[----:B---3--:R-:W-:-:S04]  /*0090*/  LEA R4, R3, R0, 0x5 ;  /* 0x0000000003047211 */ /* 0x008fc800078e28ff */
[----:B------:R-:W-:-:S13]  /*00a0*/  ISETP.GE.OR P0, PT, R4, UR7, P0 ;  /* 0x0000000704007c0c */ /* 0x000fda0008706670 */
[----:B------:R-:W-:Y:S05]  /*00b0*/  @P0 EXIT ;  /* 0x000000000000094d */ /* 0x000fea0003800000 */
[----:B------:R-:W0:Y:S01]  /*00c0*/  LDCU.64 UR8, c[0x0][0x388] ;  /* 0x00007100ff0877ac */ /* 0x000e220008000a00 */
[----:B------:R-:W-:Y:S01]  /*00d0*/  LOP3.LUT R3, R0, 0x1c, RZ, 0xc0, !PT ;  /* 0x0000001c00037812 */ /* 0x000fe200078ec0ff */
[----:B------:R-:W1:Y:S01]  /*00e0*/  LDC.64 R10, c[0x0][0x398] ;  /* 0x0000e600ff0a7b82 */ /* 0x000e620000000a00 */
[----:B------:R-:W-:Y:S01]  /*00f0*/  LOP3.LUT R0, R4, 0xffffffe0, RZ, 0xc0, !PT ;  /* 0xffffffe004007812 */ /* 0x000fe200078ec0ff */
[----:B------:R-:W2:Y:S01]  /*0100*/  LDCU.64 UR4, c[0x0][0x358] ;  /* 0x00006b00ff0477ac */ /* 0x000ea20008000a00 */
[----:B------:R-:W-:-:S05]  /*0110*/  LEA R3, R2, R3, 0x5 ;  /* 0x0000000302037211 */ /* 0x000fca00078e28ff */
[----:B------:R-:W3:Y:S01]  /*0120*/  LDC.64 R8, c[0x0][0x390] ;  /* 0x0000e400ff087b82 */ /* 0x000ee20000000a00 */
[----:B------:R-:W-:Y:S01]  /*0130*/  IMAD R0, R0, UR6, R3 ;  /* 0x0000000600007c24 */ /* 0x000fe2000f8e0203 */
[----:B------:R-:W-:-:S04]  /*0140*/  SHF.R.S32.HI R5, RZ, 0x2, R4 ;  /* 0x00000002ff057819 */ /* 0x000fc80000011404 */
[----:B0-----:R-:W-:Y:S02]  /*0150*/  IADD3 R2, P0, PT, R0, UR8, RZ ;  /* 0x0000000800027c10 */ /* 0x001fe4000ff1e0ff */
[----:B------:R-:W0:Y:S02]  /*0160*/  LDC.64 R6, c[0x0][0x3a8] ;  /* 0x0000ea00ff067b82 */ /* 0x000e240000000a00 */
[----:B------:R-:W-:-:S05]  /*0170*/  IADD3.X R3, PT, PT, RZ, UR9, RZ, P0, !PT ;  /* 0x00000009ff037c10 */ /* 0x000fca00087fe4ff */
[----:B--2---:R2:W4:Y:S01]  /*0180*/  LDG.E R12, desc[UR4][R2.64] ;  /* 0x00000004020c7981 */ /* 0x004522000c1e1900 */
[----:B-1----:R-:W-:Y:S01]  /*0190*/  IMAD.WIDE R10, R5, 0x8, R10 ;  /* 0x00000008050a7825 */ /* 0x002fe200078e020a */
[----:B------:R-:W-:-:S04]  /*01a0*/  SHF.R.U32.HI R5, RZ, 0x2, R0 ;  /* 0x00000002ff057819 */ /* 0x000fc80000011600 */
[----:B------:R-:W5:Y:S01]  /*01b0*/  LDG.E R13, desc[UR4][R10.64] ;  /* 0x000000040a0d7981 */ /* 0x000f62000c1e1900 */
[----:B---3--:R-:W-:-:S03]  /*01c0*/  IMAD.WIDE.U32 R8, R5, 0x8, R8 ;  /* 0x0000000805087825 */ /* 0x008fc600078e0008 */
[----:B------:R1:W3:Y:S01]  /*01d0*/  LDG.E R14, desc[UR4][R10.64+0x4] ;  /* 0x000004040a0e7981 */ /* 0x0002e2000c1e1900 */
[----:B--2---:R-:W2:Y:S03]  /*01e0*/  LDC.64 R2, c[0x0][0x380] ;  /* 0x0000e000ff027b82 */ /* 0x004ea60000000a00 */
[----:B------:R-:W3:Y:S04]  /*01f0*/  LDG.E R4, desc[UR4][R8.64+0x4] ;  /* 0x0000040408047981 */ /* 0x000ee8000c1e1900 */
[----:B------:R3:W3:Y:S04]  /*0200*/  LDG.E R0, desc[UR4][R8.64] ;  /* 0x0000000408007981 */ /* 0x0006e8000c1e1900 */
[----:B0-----:R-:W3:Y:S01]  /*0210*/  LDG.E.CONSTANT R6, desc[UR4][R6.64] ;  /* 0x0000000406067981 */ /* 0x001ee2000c1e9900 */
[----:B--2---:R-:W-:Y:S01]  /*0220*/  IMAD.WIDE.U32 R2, R5, 0x8, R2 ;  /* 0x0000000805027825 */ /* 0x004fe200078e0002 */
[----:B----4-:R-:W0:Y:S08]  /*0230*/  I2F.S8 R15, R12 ;  /* 0x0000000c000f7306 */ /* 0x010e300000001400 */
[----:B------:R-:W2:Y:S08]  /*0240*/  I2F.S8 R19, R12.B1 ;  /* 0x1000000c00137306 */ /* 0x000eb00000001400 */
[----:B------:R-:W4:Y:S08]  /*0250*/  I2F.S8 R21, R12.B2 ;  /* 0x2000000c00157306 */ /* 0x000f300000001400 */
[----:B------:R-:W4:Y:S01]  /*0260*/  I2F.S8 R23, R12.B3 ;  /* 0x3000000c00177306 */ /* 0x000f220000001400 */
[----:B-----5:R-:W-:-:S02]  /*0270*/  HADD2.F32 R17, -RZ, R13.H0_H0 ;  /* 0x2000000dff117230 */ /* 0x020fc40000004100 */
[----:B-1----:R-:W-:Y:S02]  /*0280*/  HADD2.F32 R10, -RZ, R13.H1_H1 ;  /* 0x3000000dff0a7230 */ /* 0x002fe40000004100 */
[--C-:B---3--:R-:W-:Y:S02]  /*0290*/  HADD2.F32 R16, -RZ, R14.reuse.H0_H0 ;  /* 0x2000000eff107230 */ /* 0x108fe40000004100 */
[----:B------:R-:W-:Y:S02]  /*02a0*/  HADD2.F32 R11, -RZ, R14.H1_H1 ;  /* 0x3000000eff0b7230 */ /* 0x000fe40000004100 */
[----:B------:R-:W-:Y:S02]  /*02b0*/  HADD2.F32 R9, -RZ, R4.H0_H0 ;  /* 0x20000004ff097230 */ /* 0x000fe40000004100 */
[C---:B0-----:R-:W-:Y:S01]  /*02c0*/  FFMA.FTZ R15, R6.reuse, R15, R17 ;  /* 0x0000000f060f7223 */ /* 0x041fe20000010011 */
[--C-:B------:R-:W-:Y:S02]  /*02d0*/  HADD2.F32 R8, -RZ, R0.reuse.H0_H0 ;  /* 0x20000000ff087230 */ /* 0x100fe40000004100 */
[----:B--2---:R-:W-:Y:S01]  /*02e0*/  FFMA.FTZ R10, R6, R19, R10 ;  /* 0x00000013060a7223 */ /* 0x004fe2000001000a */
[----:B------:R-:W-:-:S02]  /*02f0*/  HADD2.F32 R7, -RZ, R0.H1_H1 ;  /* 0x30000000ff077230 */ /* 0x000fc40000004100 */
[C---:B----4-:R-:W-:Y:S01]  /*0300*/  FFMA.FTZ R16, R6.reuse, R21, R16 ;  /* 0x0000001506107223 */ /* 0x050fe20000010010 */
[----:B------:R-:W-:Y:S02]  /*0310*/  HADD2.F32 R4, -RZ, R4.H1_H1 ;  /* 0x30000004ff047230 */ /* 0x000fe40000004100 */
[----:B------:R-:W-:Y:S01]  /*0320*/  FFMA.FTZ R11, R6, R23, R11 ;  /* 0x00000017060b7223 */ /* 0x000fe2000001000b */
        /* <DEDUP_REMOVED lines=9> */
.L_x_19:
        /* <DEDUP_REMOVED lines=12> */
.L_x_39:


//--------------------- .nv.shared.reserved.0     --------------------------
	.section	.nv.shared.reserved.0,"aw",@nobits
	.weak		__nv_reservedSMEM_offset_0_alias
	.size		__nv_reservedSMEM_offset_0_alias, 0, 64
	.other		__nv_reservedSMEM_offset_0_alias,@"STO_CUDA_RESERVED_SHARED STV_DEFAULT"
__nv_reservedSMEM_offset_0_alias:
	.zero		0
	.zero		64


//--------------------- .nv.constant0._ZN17fastertransformer37add_bias_input_COL32_int32I_DataTypeOI6__halfEEvPT_PKiPKS2_S7_iiPKfS9_i --------------------------
	.section	.nv.constant0._ZN17fastertransformer37add_bias_input_COL32_int32I_DataTypeOI6__halfEEvPT_PKiPKS2_S7_iiPKfS9_i,"a",@progbits
	.sectionflags	@""
	.align	4
.nv.constant0._ZN17fastertransformer37add_bias_input_COL32_int32I_DataTypeOI6__halfEEvPT_PKiPKS2_S7_iiPKfS9_i:
	.zero		956


//--------------------- .nv.constant0._ZN17fastertransformer37add_bias_input_COL32_int32I_DataTypeOIfEEvPT_PKiPKS1_S6_iiPKfS8_i --------------------------
	.section	.nv.constant0._ZN17fastertransformer37add_bias_input_COL32_int32I_DataTypeOIfEEvPT_PKiPKS1_S6_iiPKfS8_i,"a",@progbits
	.sectionflags	@""
	.align	4
.nv.constant0._ZN17fastertransformer37add_bias_input_COL32_int32I_DataTypeOIfEEvPT_PKiPKS1_S6_iiPKfS8_i:
	.zero		956


//--------------------- .nv.constant0._ZN17fastertransformer36add_bias_input_COL32_int8I_DataTypeOI6__halfEEvPT_PKaPKS2_S7_iiPKf --------------------------
	.section	.nv.constant0._ZN17fastertransformer36add_bias_input_COL32_int8I_DataTypeOI6__halfEEvPT_PKaPKS2_S7_iiPKf,"a",@progbits
	.sectionflags	@""
	.align	4
.nv.constant0._ZN17fastertransformer36add_bias_input_COL32_int8I_DataTypeOI6__halfEEvPT_PKaPKS2_S7_iiPKf:
	.zero		944


//--------------------- .nv.constant0._ZN17fastertransformer36add_bias_input_COL32_int8I_DataTypeOIfEEvPT_PKaPKS1_S6_iiPKf --------------------------
	.section	.nv.constant0._ZN17fastertransformer36add_bias_input_COL32_int8I_DataTypeOIfEEvPT_PKaPKS1_S6_iiPKf,"a",@progbits
	.sectionflags	@""
	.align	4
.nv.constant0._ZN17fastertransformer36add_bias_input_COL32_int8I_DataTypeOIfEEvPT_PKaPKS1_S6_iiPKf:
	.zero		944


//--------------------- .nv.constant0._ZN17fastertransformer13T5addResidualI6__halfEEvPT_PKS2_ii --------------------------
	.section	.nv.constant0._ZN17fastertransformer13T5addResidualI6__halfEEvPT_PKS2_ii,"a",@progbits
	.sectionflags	@""
	.align	4
.nv.constant0._ZN17fastertransformer13T5addResidualI6__halfEEvPT_PKS2_ii:
	.zero		920


//--------------------- .nv.constant0._ZN17fastertransformer13T5addResidualIfEEvPT_PKS1_ii --------------------------
	.section	.nv.constant0._ZN17fastertransformer13T5addResidualIfEEvPT_PKS1_ii,"a",@progbits
	.sectionflags	@""
	.align	4
.nv.constant0._ZN17fastertransformer13T5addResidualIfEEvPT_PKS1_ii:
	.zero		920


//--------------------- .nv.constant0._ZN17fastertransformer27addBiasAttentionFfnResidualI6__halfEEvPT_PKS2_S5_S5_S5_iii --------------------------
	.section	.nv.constant0._ZN17fastertransformer27addBiasAttentionFfnResidualI6__halfEEvPT_PKS2_S5_S5_S5_iii,"a",@progbits
	.sectionflags	@""
	.align	4
.nv.constant0._ZN17fastertransformer27addBiasAttentionFfnResidualI6__halfEEvPT_PKS2_S5_S5_S5_iii:
	.zero		948


//--------------------- .nv.constant0._ZN17fastertransformer27addBiasAttentionFfnResidualI6__halfEEvPT_PKS2_S5_S5_iii --------------------------
	.section	.nv.constant0._ZN17fastertransformer27addBiasAttentionFfnResidualI6__halfEEvPT_PKS2_S5_S5_iii,"a",@progbits
	.sectionflags	@""
	.align	4
.nv.constant0._ZN17fastertransformer27addBiasAttentionFfnResidualI6__halfEEvPT_PKS2_S5_S5_iii:
	.zero		940


//--------------------- .nv.constant0._ZN17fastertransformer27addBiasAttentionFfnResidualIfEEvPT_PKS1_S4_S4_S4_iii --------------------------
	.section	.nv.constant0._ZN17fastertransformer27addBiasAttentionFfnResidualIfEEvPT_PKS1_S4_S4_S4_iii,"a",@progbits
	.sectionflags	@""
	.align	4
.nv.constant0._ZN17fastertransformer27addBiasAttentionFfnResidualIfEEvPT_PKS1_S4_S4_S4_iii:
	.zero		948


//--------------------- .nv.constant0._ZN17fastertransformer27addBiasAttentionFfnResidualIfEEvPT_PKS1_S4_S4_iii --------------------------
	.section	.nv.constant0._ZN17fastertransformer27addBiasAttentionFfnResidualIfEEvPT_PKS1_S4_S4_iii,"a",@progbits
	.sectionflags	@""
	.align	4
.nv.constant0._ZN17fastertransformer27addBiasAttentionFfnResidualIfEEvPT_PKS1_S4_S4_iii:
	.zero		940


//--------------------- .nv.constant0._ZN17fastertransformer15addBiasResidualI6__halfLi2ES1_EEvPT_PKT1_PKS2_S8_S8_PKfSA_ii --------------------------
	.section	.nv.constant0._ZN17fastertransformer15addBiasResidualI6__halfLi2ES1_EEvPT_PKT1_PKS2_S8_S8_PKfSA_ii,"a",@progbits
	.sectionflags	@""
	.align	4
.nv.constant0._ZN17fastertransformer15addBiasResidualI6__halfLi2ES1_EEvPT_PKT1_PKS2_S8_S8_PKfSA_ii:
	.zero		960


//--------------------- .nv.constant0._ZN17fastertransformer15addBiasResidualI6__halfLi2EiEEvPT_PKT1_PKS2_S8_S8_PKfSA_ii --------------------------
	.section	.nv.constant0._ZN17fastertransformer15addBiasResidualI6__halfLi2EiEEvPT_PKT1_PKS2_S8_S8_PKfSA_ii,"a",@progbits
	.sectionflags	@""
	.align	4
.nv.constant0._ZN17fastertransformer15addBiasResidualI6__halfLi2EiEEvPT_PKT1_PKS2_S8_S8_PKfSA_ii:
	.zero		960


//--------------------- .nv.constant0._ZN17fastertransformer15addBiasResidualI6__halfLi1ES1_EEvPT_PKT1_PKS2_S8_S8_PKfSA_ii --------------------------
	.section	.nv.constant0._ZN17fastertransformer15addBiasResidualI6__halfLi1ES1_EEvPT_PKT1_PKS2_S8_S8_PKfSA_ii,"a",@progbits
	.sectionflags	@""
	.align	4
.nv.constant0._ZN17fastertransformer15addBiasResidualI6__halfLi1ES1_EEvPT_PKT1_PKS2_S8_S8_PKfSA_ii:
	.zero		960


//--------------------- .nv.constant0._ZN17fastertransformer15addBiasResidualI6__halfLi1EiEEvPT_PKT1_PKS2_S8_S8_PKfSA_ii --------------------------
	.section	.nv.constant0._ZN17fastertransformer15addBiasResidualI6__halfLi1EiEEvPT_PKT1_PKS2_S8_S8_PKfSA_ii,"a",@progbits
	.sectionflags	@""
	.align	4
.nv.constant0._ZN17fastertransformer15addBiasResidualI6__halfLi1EiEEvPT_PKT1_PKS2_S8_S8_PKfSA_ii:
	.zero		960


//--------------------- .nv.constant0._ZN17fastertransformer15addBiasResidualIfLi2EfEEvPT_PKT1_PKS1_S7_S7_PKfS9_ii --------------------------
	.section	.nv.constant0._ZN17fastertransformer15addBiasResidualIfLi2EfEEvPT_PKT1_PKS1_S7_S7_PKfS9_ii,"a",@progbits
	.sectionflags	@""
	.align	4
.nv.constant0._ZN17fastertransformer15addBiasResidualIfLi2EfEEvPT_PKT1_PKS1_S7_S7_PKfS9_ii:
	.zero		960


//--------------------- .nv.constant0._ZN17fastertransformer15addBiasResidualIfLi2EiEEvPT_PKT1_PKS1_S7_S7_PKfS9_ii --------------------------
	.section	.nv.constant0._ZN17fastertransformer15addBiasResidualIfLi2EiEEvPT_PKT1_PKS1_S7_S7_PKfS9_ii,"a",@progbits
	.sectionflags	@""
	.align	4
.nv.constant0._ZN17fastertransformer15addBiasResidualIfLi2EiEEvPT_PKT1_PKS1_S7_S7_PKfS9_ii:
	.zero		960


//--------------------- .nv.constant0._ZN17fastertransformer15addBiasResidualIfLi1EfEEvPT_PKT1_PKS1_S7_S7_PKfS9_ii --------------------------
	.section	.nv.constant0._ZN17fastertransformer15addBiasResidualIfLi1EfEEvPT_PKT1_PKS1_S7_S7_PKfS9_ii,"a",@progbits
	.sectionflags	@""
	.align	4
.nv.constant0._ZN17fastertransformer15addBiasResidualIfLi1EfEEvPT_PKT1_PKS1_S7_S7_PKfS9_ii:
	.zero		960


//--------------------- .nv.constant0._ZN17fastertransformer15addBiasResidualIfLi1EiEEvPT_PKT1_PKS1_S7_S7_PKfS9_ii --------------------------
	.section	.nv.constant0._ZN17fastertransformer15addBiasResidualIfLi1EiEEvPT_PKT1_PKS1_S7_S7_PKfS9_ii,"a",@progbits
	.sectionflags	@""
	.align	4
.nv.constant0._ZN17fastertransformer15addBiasResidualIfLi1EiEEvPT_PKT1_PKS1_S7_S7_PKfS9_ii:
	.zero		960


//--------------------- .nv.constant0._ZN17fastertransformer37add_bias_input_COL32_int32I_DataTypeOINS_5half4EEEvPT_PKiPKS2_S7_iiPKfS9_i --------------------------
	.section	.nv.constant0._ZN17fastertransformer37add_bias_input_COL32_int32I_DataTypeOINS_5half4EEEvPT_PKiPKS2_S7_iiPKfS9_i,"a",@progbits
	.sectionflags	@""
	.align	4
.nv.constant0._ZN17fastertransformer37add_bias_input_COL32_int32I_DataTypeOINS_5half4EEEvPT_PKiPKS2_S7_iiPKfS9_i:
	.zero		956


//--------------------- .nv.constant0._ZN17fastertransformer36add_bias_input_COL32_int8I_DataTypeOINS_5half4EEEvPT_PKaPKS2_S7_iiPKf --------------------------
	.section	.nv.constant0._ZN17fastertransformer36add_bias_input_COL32_int8I_DataTypeOINS_5half4EEEvPT_PKaPKS2_S7_iiPKf,"a",@progbits
	.sectionflags	@""
	.align	4
.nv.constant0._ZN17fastertransformer36add_bias_input_COL32_int8I_DataTypeOINS_5half4EEEvPT_PKaPKS2_S7_iiPKf:
	.zero		944


//--------------------- SYMBOLS --------------------------

	.type		.nv.reservedSmem.offset0,@object
	.size		.nv.reservedSmem.offset0,0x4
